	.headerflags	@"EF_CUDA_TEXMODE_UNIFIED EF_CUDA_64BIT_ADDRESS EF_CUDA_SM86 EF_CUDA_VIRTUAL_SM(EF_CUDA_SM86)"
	.elftype	@"ET_EXEC"


//--------------------- .nv.info                  --------------------------
	.section	.nv.info,"",@"SHT_CUDA_INFO"
	.align	4


	//----- nvinfo : EIATTR_REGCOUNT
	.align		4
        /*0000*/ 	.byte	0x04, 0x2f
        /*0002*/ 	.short	(.L_1 - .L_0)
	.align		4
.L_0:
        /*0004*/ 	.word	index@(swiglu_fwd_kernel)
        /*0008*/ 	.word	0x0000005c


	//----- nvinfo : EIATTR_MAX_STACK_SIZE
	.align		4
.L_1:
        /*000c*/ 	.byte	0x04, 0x23
        /*000e*/ 	.short	(.L_3 - .L_2)
	.align		4
.L_2:
        /*0010*/ 	.word	index@(swiglu_fwd_kernel)
        /*0014*/ 	.word	0x00000000


	//----- nvinfo : EIATTR_MIN_STACK_SIZE
	.align		4
.L_3:
        /*0018*/ 	.byte	0x04, 0x12
        /*001a*/ 	.short	(.L_5 - .L_4)
	.align		4
.L_4:
        /*001c*/ 	.word	index@(swiglu_fwd_kernel)
        /*0020*/ 	.word	0x00000000


	//----- nvinfo : EIATTR_FRAME_SIZE
	.align		4
.L_5:
        /*0024*/ 	.byte	0x04, 0x11
        /*0026*/ 	.short	(.L_7 - .L_6)
	.align		4
.L_6:
        /*0028*/ 	.word	index@(swiglu_fwd_kernel)
        /*002c*/ 	.word	0x00000000
.L_7:


//--------------------- .nv.info.swiglu_fwd_kernel --------------------------
	.section	.nv.info.swiglu_fwd_kernel,"",@"SHT_CUDA_INFO"
	.align	4


	//----- nvinfo : EIATTR_CUDA_API_VERSION
	.align		4
        /*0000*/ 	.byte	0x04, 0x37
        /*0002*/ 	.short	(.L_9 - .L_8)
.L_8:
        /*0004*/ 	.word	0x0000007b


	//----- nvinfo : EIATTR_SW2861232_WAR
	.align		4
.L_9:
        /*0008*/ 	.byte	0x01, 0x35
	.zero		2


	//----- nvinfo : EIATTR_PARAM_CBANK
	.align		4
        /*000c*/ 	.byte	0x04, 0x0a
        /*000e*/ 	.short	(.L_11 - .L_10)
	.align		4
.L_10:
        /*0010*/ 	.word	index@(.nv.constant0.swiglu_fwd_kernel)
        /*0014*/ 	.short	0x0160
        /*0016*/ 	.short	0x001c


	//----- nvinfo : EIATTR_CBANK_PARAM_SIZE
	.align		4
.L_11:
        /*0018*/ 	.byte	0x03, 0x19
        /*001a*/ 	.short	0x001c


	//----- nvinfo : EIATTR_KPARAM_INFO
	.align		4
        /*001c*/ 	.byte	0x04, 0x17
        /*001e*/ 	.short	(.L_13 - .L_12)
.L_12:
        /*0020*/ 	.word	0x00000000
        /*0024*/ 	.short	0x0003
        /*0026*/ 	.short	0x0018
        /*0028*/ 	.byte	0x00, 0xf0, 0x11, 0x00


	//----- nvinfo : EIATTR_KPARAM_INFO
	.align		4
.L_13:
        /*002c*/ 	.byte	0x04, 0x17
        /*002e*/ 	.short	(.L_15 - .L_14)
.L_14:
        /*0030*/ 	.word	0x00000000
        /*0034*/ 	.short	0x0002
        /*0036*/ 	.short	0x0010
        /*0038*/ 	.byte	0x00, 0xf0, 0x21, 0x00


	//----- nvinfo : EIATTR_KPARAM_INFO
	.align		4
.L_15:
        /*003c*/ 	.byte	0x04, 0x17
        /*003e*/ 	.short	(.L_17 - .L_16)
.L_16:
        /*0040*/ 	.word	0x00000000
        /*0044*/ 	.short	0x0001
        /*0046*/ 	.short	0x0008
        /*0048*/ 	.byte	0x00, 0xf0, 0x21, 0x00


	//----- nvinfo : EIATTR_KPARAM_INFO
	.align		4
.L_17:
        /*004c*/ 	.byte	0x04, 0x17
        /*004e*/ 	.short	(.L_19 - .L_18)
.L_18:
        /*0050*/ 	.word	0x00000000
        /*0054*/ 	.short	0x0000
        /*0056*/ 	.short	0x0000
        /*0058*/ 	.byte	0x00, 0xf0, 0x21, 0x00


	//----- nvinfo : EIATTR_MAXREG_COUNT
	.align		4
.L_19:
        /*005c*/ 	.byte	0x03, 0x1b
        /*005e*/ 	.short	0x00ff


	//----- nvinfo : EIATTR_EXIT_INSTR_OFFSETS
	.align		4
        /*0060*/ 	.byte	0x04, 0x1c
        /*0062*/ 	.short	(.L_21 - .L_20)


	//   ....[0]....
.L_20:
        /*0064*/ 	.word	0x000039e0


	//   ....[1]....
        /*0068*/ 	.word	0x00003a10


	//----- nvinfo : EIATTR_MAX_THREADS
	.align		4
.L_21:
        /*006c*/ 	.byte	0x04, 0x05
        /*006e*/ 	.short	(.L_23 - .L_22)
.L_22:
        /*0070*/ 	.word	0x00000040
        /*0074*/ 	.word	0x00000001
        /*0078*/ 	.word	0x00000001
.L_23:


//--------------------- .nv.rel.action            --------------------------
	.section	.nv.rel.action,"",@"SHT_CUDA_RELOCINFO"
	.align	8
	.sectionentsize	8
        /*0000*/ 	.byte	0x73, 0x00, 0x00, 0x00, 0x00, 0x00, 0x00, 0x00, 0x00, 0x00, 0x00, 0x11, 0x25, 0x00, 0x05, 0x36


//--------------------- .nv.constant0.swiglu_fwd_kernel --------------------------
	.section	.nv.constant0.swiglu_fwd_kernel,"a",@progbits
	.align	4
.nv.constant0.swiglu_fwd_kernel:
	.zero		380


//--------------------- .text.swiglu_fwd_kernel   --------------------------
	.section	.text.swiglu_fwd_kernel,"ax",@progbits
	.sectioninfo	@"SHI_REGISTERS=92"
	.align	128
        .global         swiglu_fwd_kernel
        .type           swiglu_fwd_kernel,@function
        .size           swiglu_fwd_kernel,(.L_x_1 - swiglu_fwd_kernel)
        .other          swiglu_fwd_kernel,@"STO_CUDA_ENTRY STV_DEFAULT"
swiglu_fwd_kernel:
.text.swiglu_fwd_kernel:
[----:B------:R-:W-:-:S02]  /*0000*/  IMAD.MOV.U32 R1, RZ, RZ, c[0x0][0x28] ;  /* 0x00000a00ff017624 */ /* 0x000fc400078e00ff */
[----:B------:R-:W0:Y:S01]  /*0010*/  S2R R0, SR_TID.X ;  /* 0x0000000000007919 */ /* 0x000e220000002100 */
[----:B------:R-:W-:Y:S01]  /*0020*/  IMAD.MOV.U32 R21, RZ, RZ, 0x2 ;  /* 0x00000002ff157424 */ /* 0x000fe200078e00ff */
[----:B------:R-:W-:Y:S01]  /*0030*/  PRMT R4, RZ, 0x7610, R4 ;  /* 0x00007610ff047816 */ /* 0x000fe20000000004 */
[----:B------:R-:W-:Y:S01]  /*0040*/  ULDC.64 UR4, c[0x0][0x118] ;  /* 0x0000460000047ab9 */ /* 0x000fe20000000a00 */
[----:B------:R-:W1:Y:S01]  /*0050*/  S2R R3, SR_CTAID.X ;  /* 0x0000000000037919 */ /* 0x000e620000002500 */
[----:B0-----:R-:W-:-:S05]  /*0060*/  IMAD.SHL.U32 R0, R0, 0x8, RZ ;  /* 0x0000000800007824 */ /* 0x001fca00078e00ff */
[----:B------:R-:W-:-:S05]  /*0070*/  LOP3.LUT R0, R0, 0x1f8, RZ, 0xc0, !PT ;  /* 0x000001f800007812 */ /* 0x000fca00078ec0ff */
[----:B-1----:R-:W-:-:S04]  /*0080*/  IMAD R56, R3, 0x800, R0 ;  /* 0x0000080003387824 */ /* 0x002fc800078e0200 */
[C---:B------:R-:W-:Y:S01]  /*0090*/  IMAD.WIDE R2, R56.reuse, R21, c[0x0][0x160] ;  /* 0x0000580038027625 */ /* 0x040fe200078e0215 */
[----:B------:R-:W-:-:S13]  /*00a0*/  ISETP.GE.AND P1, PT, R56, c[0x0][0x178], PT ;  /* 0x00005e0038007a0c */ /* 0x000fda0003f26270 */
[----:B------:R-:W2:Y:S01]  /*00b0*/  @!P1 LDG.E.U16 R4, [R2.64] ;  /* 0x0000000402049981 */ /* 0x000ea2000c1e1500 */
[----:B------:R-:W-:Y:S02]  /*00c0*/  IADD3 R11, R56, 0x1, RZ ;  /* 0x00000001380b7810 */ /* 0x000fe40007ffe0ff */
[----:B------:R-:W-:Y:S02]  /*00d0*/  PRMT R5, RZ, 0x7610, R5 ;  /* 0x00007610ff057816 */ /* 0x000fe40000000005 */
[----:B------:R-:W-:-:S13]  /*00e0*/  ISETP.GE.AND P5, PT, R11, c[0x0][0x178], PT ;  /* 0x00005e000b007a0c */ /* 0x000fda0003fa6270 */
[----:B------:R-:W3:Y:S01]  /*00f0*/  @!P5 LDG.E.U16 R5, [R2.64+0x2] ;  /* 0x000002040205d981 */ /* 0x000ee2000c1e1500 */
[----:B------:R-:W-:Y:S02]  /*0100*/  IADD3 R17, R56, 0x2, RZ ;  /* 0x0000000238117810 */ /* 0x000fe40007ffe0ff */
[----:B------:R-:W-:Y:S02]  /*0110*/  PRMT R6, RZ, 0x7610, R6 ;  /* 0x00007610ff067816 */ /* 0x000fe40000000006 */
[----:B------:R-:W-:-:S13]  /*0120*/  ISETP.GE.AND P4, PT, R17, c[0x0][0x178], PT ;  /* 0x00005e0011007a0c */ /* 0x000fda0003f86270 */
[----:B------:R-:W4:Y:S01]  /*0130*/  @!P4 LDG.E.U16 R6, [R2.64+0x4] ;  /* 0x000004040206c981 */ /* 0x000f22000c1e1500 */
[----:B------:R-:W-:Y:S02]  /*0140*/  IADD3 R13, R56, 0x3, RZ ;  /* 0x00000003380d7810 */ /* 0x000fe40007ffe0ff */
[----:B------:R-:W-:Y:S02]  /*0150*/  PRMT R7, RZ, 0x7610, R7 ;  /* 0x00007610ff077816 */ /* 0x000fe40000000007 */
[----:B------:R-:W-:-:S13]  /*0160*/  ISETP.GE.AND P3, PT, R13, c[0x0][0x178], PT ;  /* 0x00005e000d007a0c */ /* 0x000fda0003f66270 */
[----:B------:R-:W5:Y:S01]  /*0170*/  @!P3 LDG.E.U16 R7, [R2.64+0x6] ;  /* 0x000006040207b981 */ /* 0x000f62000c1e1500 */
[----:B------:R-:W-:Y:S02]  /*0180*/  IADD3 R28, R56, 0x4, RZ ;  /* 0x00000004381c7810 */ /* 0x000fe40007ffe0ff */
[----:B------:R-:W-:Y:S02]  /*0190*/  PRMT R8, RZ, 0x7610, R8 ;  /* 0x00007610ff087816 */ /* 0x000fe40000000008 */
[----:B------:R-:W-:-:S13]  /*01a0*/  ISETP.GE.AND P2, PT, R28, c[0x0][0x178], PT ;  /* 0x00005e001c007a0c */ /* 0x000fda0003f46270 */
[----:B------:R-:W5:Y:S01]  /*01b0*/  @!P2 LDG.E.U16 R8, [R2.64+0x8] ;  /* 0x000008040208a981 */ /* 0x000f62000c1e1500 */
[----:B------:R-:W-:-:S04]  /*01c0*/  IADD3 R0, R56, 0x5, RZ ;  /* 0x0000000538007810 */ /* 0x000fc80007ffe0ff */
[----:B------:R-:W-:Y:S02]  /*01d0*/  ISETP.GE.AND P0, PT, R0, c[0x0][0x178], PT ;  /* 0x00005e0000007a0c */ /* 0x000fe40003f06270 */
[----:B------:R-:W-:-:S11]  /*01e0*/  PRMT R0, RZ, 0x7610, R0 ;  /* 0x00007610ff007816 */ /* 0x000fd60000000000 */
[----:B------:R-:W5:Y:S01]  /*01f0*/  @!P0 LDG.E.U16 R0, [R2.64+0xa] ;  /* 0x00000a0402008981 */ /* 0x000f62000c1e1500 */
[----:B------:R-:W-:Y:S01]  /*0200*/  IMAD.MOV.U32 R10, RZ, RZ, 0x3e800000 ;  /* 0x3e800000ff0a7424 */ /* 0x000fe200078e00ff */
[----:B------:R-:W-:Y:S02]  /*0210*/  PRMT R71, RZ, 0x7610, R71 ;  /* 0x00007610ff477816 */ /* 0x000fe40000000047 */
[----:B------:R-:W-:Y:S02]  /*0220*/  PRMT R70, RZ, 0x7610, R70 ;  /* 0x00007610ff467816 */ /* 0x000fe40000000046 */
[----:B------:R-:W-:Y:S02]  /*0230*/  PRMT R66, RZ, 0x7610, R66 ;  /* 0x00007610ff427816 */ /* 0x000fe40000000042 */
[----:B------:R-:W-:Y:S02]  /*0240*/  PRMT R73, RZ, 0x7610, R73 ;  /* 0x00007610ff497816 */ /* 0x000fe40000000049 */
[----:B------:R-:W-:-:S02]  /*0250*/  PRMT R72, RZ, 0x7610, R72 ;  /* 0x00007610ff487816 */ /* 0x000fc40000000048 */
[C---:B------:R-:W-:Y:S02]  /*0260*/  IADD3 R81, R56.reuse, 0x7, RZ ;  /* 0x0000000738517810 */ /* 0x040fe40007ffe0ff */
[----:B------:R-:W-:Y:S02]  /*0270*/  PRMT R38, RZ, 0x7610, R38 ;  /* 0x00007610ff267816 */ /* 0x000fe40000000026 */
[----:B------:R-:W-:Y:S02]  /*0280*/  PRMT R49, RZ, 0x7610, R49 ;  /* 0x00007610ff317816 */ /* 0x000fe40000000031 */
[C---:B------:R-:W-:Y:S02]  /*0290*/  IADD3 R22, R56.reuse, 0x201, RZ ;  /* 0x0000020138167810 */ /* 0x040fe40007ffe0ff */
[----:B------:R-:W-:Y:S02]  /*02a0*/  PRMT R48, RZ, 0x7610, R48 ;  /* 0x00007610ff307816 */ /* 0x000fe40000000030 */
[----:B------:R-:W-:-:S02]  /*02b0*/  IADD3 R50, R56, 0x202, RZ ;  /* 0x0000020238327810 */ /* 0x000fc40007ffe0ff */
[----:B------:R-:W-:Y:S02]  /*02c0*/  PRMT R53, RZ, 0x7610, R53 ;  /* 0x00007610ff357816 */ /* 0x000fe40000000035 */
[C---:B------:R-:W-:Y:S02]  /*02d0*/  IADD3 R52, R56.reuse, 0x203, RZ ;  /* 0x0000020338347810 */ /* 0x040fe40007ffe0ff */
[----:B------:R-:W-:Y:S02]  /*02e0*/  PRMT R51, RZ, 0x7610, R51 ;  /* 0x00007610ff337816 */ /* 0x000fe40000000033 */
[C---:B------:R-:W-:Y:S02]  /*02f0*/  IADD3 R43, R56.reuse, 0x6, RZ ;  /* 0x00000006382b7810 */ /* 0x040fe40007ffe0ff */
[----:B------:R-:W-:Y:S02]  /*0300*/  IADD3 R44, R56, 0x204, RZ ;  /* 0x00000204382c7810 */ /* 0x000fe40007ffe0ff */
[----:B------:R-:W-:-:S02]  /*0310*/  ISETP.GE.AND P6, PT, R43, c[0x0][0x178], PT ;  /* 0x00005e002b007a0c */ /* 0x000fc40003fc6270 */
[----:B------:R-:W-:Y:S02]  /*0320*/  PRMT R23, RZ, 0x7610, R23 ;  /* 0x00007610ff177816 */ /* 0x000fe40000000017 */
[----:B------:R-:W-:Y:S02]  /*0330*/  PRMT R33, RZ, 0x7610, R33 ;  /* 0x00007610ff217816 */ /* 0x000fe40000000021 */
[----:B------:R-:W-:Y:S02]  /*0340*/  PRMT R47, RZ, 0x7610, R47 ;  /* 0x00007610ff2f7816 */ /* 0x000fe4000000002f */
[----:B------:R-:W-:Y:S02]  /*0350*/  IADD3 R46, R56, 0x205, RZ ;  /* 0x00000205382e7810 */ /* 0x000fe40007ffe0ff */
[----:B------:R-:W-:Y:S02]  /*0360*/  PRMT R45, RZ, 0x7610, R45 ;  /* 0x00007610ff2d7816 */ /* 0x000fe4000000002d */
[----:B------:R-:W-:Y:S01]  /*0370*/  PRMT R42, RZ, 0x7610, R42 ;  /* 0x00007610ff2a7816 */ /* 0x000fe2000000002a */
[----:B------:R0:W5:Y:S01]  /*0380*/  @!P6 LDG.E.U16 R33, [R2.64+0xc] ;  /* 0x00000c040221e981 */ /* 0x000162000c1e1500 */
[----:B------:R-:W-:-:S02]  /*0390*/  PRMT R27, RZ, 0x7610, R27 ;  /* 0x00007610ff1b7816 */ /* 0x000fc4000000001b */
[----:B------:R-:W-:Y:S02]  /*03a0*/  PRMT R40, RZ, 0x7610, R40 ;  /* 0x00007610ff287816 */ /* 0x000fe40000000028 */
[----:B------:R-:W-:Y:S02]  /*03b0*/  PRMT R25, RZ, 0x7610, R25 ;  /* 0x00007610ff197816 */ /* 0x000fe40000000019 */
[----:B------:R-:W-:Y:S02]  /*03c0*/  PRMT R37, RZ, 0x7610, R37 ;  /* 0x00007610ff257816 */ /* 0x000fe40000000025 */
[----:B------:R-:W-:Y:S02]  /*03d0*/  PRMT R20, RZ, 0x7610, R20 ;  /* 0x00007610ff147816 */ /* 0x000fe40000000014 */
[----:B------:R-:W-:Y:S02]  /*03e0*/  PRMT R35, RZ, 0x7610, R35 ;  /* 0x00007610ff237816 */ /* 0x000fe40000000023 */
[----:B------:R-:W-:-:S02]  /*03f0*/  PRMT R19, RZ, 0x7610, R19 ;  /* 0x00007610ff137816 */ /* 0x000fc40000000013 */
[----:B------:R-:W-:Y:S02]  /*0400*/  PRMT R32, RZ, 0x7610, R32 ;  /* 0x00007610ff207816 */ /* 0x000fe40000000020 */
[----:B------:R-:W-:Y:S02]  /*0410*/  PRMT R16, RZ, 0x7610, R16 ;  /* 0x00007610ff107816 */ /* 0x000fe40000000010 */
[----:B------:R-:W-:Y:S02]  /*0420*/  PRMT R30, RZ, 0x7610, R30 ;  /* 0x00007610ff1e7816 */ /* 0x000fe4000000001e */
[----:B------:R-:W-:Y:S02]  /*0430*/  PRMT R15, RZ, 0x7610, R15 ;  /* 0x00007610ff0f7816 */ /* 0x000fe4000000000f */
[----:B--2---:R-:W-:-:S05]  /*0440*/  SEL R4, R4, RZ, !P1 ;  /* 0x000000ff04047207 */ /* 0x004fca0004800000 */
[----:B------:R-:W-:-:S05]  /*0450*/  HADD2.F32 R57, -RZ, R4.H0_H0 ;  /* 0x20000004ff397230 */ /* 0x000fca0000004100 */
[----:B------:R-:W-:-:S04]  /*0460*/  FADD R4, RZ, -R57 ;  /* 0x80000039ff047221 */ /* 0x000fc80000000000 */
[----:B------:R-:W-:Y:S01]  /*0470*/  FMUL R9, R4, 1.4426950216293334961 ;  /* 0x3fb8aa3b04097820 */ /* 0x000fe20000400000 */
[----:B---3--:R-:W-:-:S04]  /*0480*/  SEL R58, R5, RZ, !P5 ;  /* 0x000000ff053a7207 */ /* 0x008fc80006800000 */
[----:B------:R-:W-:Y:S01]  /*0490*/  FSETP.GEU.AND P1, PT, R9, -126, PT ;  /* 0xc2fc00000900780b */ /* 0x000fe20003f2e000 */
[----:B------:R-:W-:-:S05]  /*04a0*/  HADD2.F32 R58, -RZ, R58.H0_H0 ;  /* 0x2000003aff3a7230 */ /* 0x000fca0000004100 */
[----:B------:R-:W-:-:S04]  /*04b0*/  FADD R4, RZ, -R58 ;  /* 0x8000003aff047221 */ /* 0x000fc80000000000 */
[----:B------:R-:W-:-:S03]  /*04c0*/  FMUL R4, R4, 1.4426950216293334961 ;  /* 0x3fb8aa3b04047820 */ /* 0x000fc60000400000 */
[----:B------:R-:W-:Y:S01]  /*04d0*/  @!P1 FMUL R9, R9, 0.5 ;  /* 0x3f00000009099820 */ /* 0x000fe20000400000 */
[----:B----4-:R-:W-:-:S03]  /*04e0*/  SEL R6, R6, RZ, !P4 ;  /* 0x000000ff06067207 */ /* 0x010fc60006000000 */
[----:B------:R-:W1:Y:S02]  /*04f0*/  MUFU.EX2 R5, R9 ;  /* 0x0000000900057308 */ /* 0x000e640000000800 */
[----:B------:R-:W-:Y:S01]  /*0500*/  HADD2.F32 R59, -RZ, R6.H0_H0 ;  /* 0x20000006ff3b7230 */ /* 0x000fe20000004100 */
[----:B-1----:R-:W-:Y:S01]  /*0510*/  @!P1 FMUL R5, R5, R5 ;  /* 0x0000000505059220 */ /* 0x002fe20000400000 */
[----:B------:R-:W-:Y:S02]  /*0520*/  FSETP.GEU.AND P1, PT, R4, -126, PT ;  /* 0xc2fc00000400780b */ /* 0x000fe40003f2e000 */
[----:B-----5:R-:W-:Y:S01]  /*0530*/  SEL R7, R7, RZ, !P3 ;  /* 0x000000ff07077207 */ /* 0x020fe20005800000 */
[----:B------:R-:W-:-:S04]  /*0540*/  FADD R12, R5, 1 ;  /* 0x3f800000050c7421 */ /* 0x000fc80000000000 */
[----:B------:R-:W-:Y:S01]  /*0550*/  HADD2.F32 R61, -RZ, R7.H0_H0 ;  /* 0x20000007ff3d7230 */ /* 0x000fe20000004100 */
[----:B------:R-:W-:-:S05]  /*0560*/  SEL R8, R8, RZ, !P2 ;  /* 0x000000ff08087207 */ /* 0x000fca0005000000 */
[----:B------:R-:W-:Y:S01]  /*0570*/  @!P1 FMUL R4, R4, 0.5 ;  /* 0x3f00000004049820 */ /* 0x000fe20000400000 */
[C---:B------:R-:W-:Y:S02]  /*0580*/  IADD3 R39, R56.reuse, 0x206, RZ ;  /* 0x0000020638277810 */ /* 0x040fe40007ffe0ff */
[C---:B------:R-:W-:Y:S01]  /*0590*/  IADD3 R24, R56.reuse, 0x404, RZ ;  /* 0x0000040438187810 */ /* 0x040fe20007ffe0ff */
[----:B------:R1:W2:Y:S01]  /*05a0*/  MUFU.EX2 R54, R4 ;  /* 0x0000000400367308 */ /* 0x0002a20000000800 */
[----:B------:R-:W-:Y:S01]  /*05b0*/  HADD2.F32 R63, -RZ, R8.H0_H0 ;  /* 0x20000008ff3f7230 */ /* 0x000fe20000004100 */
[----:B------:R-:W-:Y:S02]  /*05c0*/  P2R R83, PR, RZ, 0x1 ;  /* 0x00000001ff537803 */ /* 0x000fe40000000000 */
[C---:B------:R-:W-:Y:S02]  /*05d0*/  IADD3 R41, R56.reuse, 0x207, RZ ;  /* 0x0000020738297810 */ /* 0x040fe40007ffe0ff */
[----:B------:R-:W-:-:S02]  /*05e0*/  IADD3 R26, R56, 0x405, RZ ;  /* 0x00000405381a7810 */ /* 0x000fc40007ffe0ff */
[C---:B------:R-:W-:Y:S01]  /*05f0*/  IADD3 R34, R56.reuse, 0x400, RZ ;  /* 0x0000040038227810 */ /* 0x040fe20007ffe0ff */
[----:B-1----:R-:W-:Y:S01]  /*0600*/  FADD R4, RZ, -R59 ;  /* 0x8000003bff047221 */ /* 0x002fe20000000000 */
[C---:B------:R-:W-:Y:S02]  /*0610*/  IADD3 R36, R56.reuse, 0x401, RZ ;  /* 0x0000040138247810 */ /* 0x040fe40007ffe0ff */
[----:B------:R-:W-:Y:S01]  /*0620*/  IADD3 R18, R56, 0x407, RZ ;  /* 0x0000040738127810 */ /* 0x000fe20007ffe0ff */
[----:B------:R-:W-:Y:S01]  /*0630*/  FMUL R5, R4, 1.4426950216293334961 ;  /* 0x3fb8aa3b04057820 */ /* 0x000fe20000400000 */
[----:B------:R-:W-:Y:S01]  /*0640*/  FADD R4, RZ, -R61 ;  /* 0x8000003dff047221 */ /* 0x000fe20000000000 */
[----:B------:R-:W-:Y:S01]  /*0650*/  SEL R0, R0, RZ, !P0 ;  /* 0x000000ff00007207 */ /* 0x000fe20004000000 */
[----:B--2---:R-:W-:Y:S01]  /*0660*/  @!P1 FMUL R54, R54, R54 ;  /* 0x0000003636369220 */ /* 0x004fe20000400000 */
[----:B------:R-:W-:Y:S01]  /*0670*/  FSETP.GT.AND P1, PT, R12, 8.50705917302346158658e+37, PT ;  /* 0x7e8000000c00780b */ /* 0x000fe20003f24000 */
[----:B------:R-:W-:Y:S01]  /*0680*/  FMUL R6, R4, 1.4426950216293334961 ;  /* 0x3fb8aa3b04067820 */ /* 0x000fe20000400000 */
[----:B------:R-:W-:Y:S01]  /*0690*/  FADD R4, RZ, -R63 ;  /* 0x8000003fff047221 */ /* 0x000fe20000000000 */
[----:B------:R-:W-:Y:S01]  /*06a0*/  FADD R54, R54, 1 ;  /* 0x3f80000036367421 */ /* 0x000fe20000000000 */
[----:B------:R-:W-:Y:S01]  /*06b0*/  FSEL R9, R10, 1, P1 ;  /* 0x3f8000000a097808 */ /* 0x000fe20000800000 */
[----:B------:R-:W-:Y:S01]  /*06c0*/  HADD2.F32 R65, -RZ, R0.H0_H0 ;  /* 0x20000000ff417230 */ /* 0x000fe20000004100 */
[----:B------:R-:W-:Y:S01]  /*06d0*/  FMUL R4, R4, 1.4426950216293334961 ;  /* 0x3fb8aa3b04047820 */ /* 0x000fe20000400000 */
[----:B------:R-:W-:-:S02]  /*06e0*/  IADD3 R29, R56, 0x402, RZ ;  /* 0x00000402381d7810 */ /* 0x000fc40007ffe0ff */
[C---:B------:R-:W-:Y:S01]  /*06f0*/  IADD3 R14, R56.reuse, 0x600, RZ ;  /* 0x00000600380e7810 */ /* 0x040fe20007ffe0ff */
[----:B------:R-:W-:Y:S01]  /*0700*/  FADD R0, RZ, -R65 ;  /* 0x80000041ff007221 */ /* 0x000fe20000000000 */
[----:B------:R-:W-:Y:S02]  /*0710*/  IADD3 R31, R56, 0x403, RZ ;  /* 0x00000403381f7810 */ /* 0x000fe40007ffe0ff */
[----:B------:R-:W-:Y:S01]  /*0720*/  @P1 FMUL R12, R12, 0.25 ;  /* 0x3e8000000c0c1820 */ /* 0x000fe20000400000 */
[----:B------:R-:W-:Y:S01]  /*0730*/  FSETP.GT.AND P1, PT, R54, 8.50705917302346158658e+37, PT ;  /* 0x7e8000003600780b */ /* 0x000fe20003f24000 */
[----:B------:R-:W-:Y:S01]  /*0740*/  FMUL R0, R0, 1.4426950216293334961 ;  /* 0x3fb8aa3b00007820 */ /* 0x000fe20000400000 */
[----:B------:R-:W-:Y:S01]  /*0750*/  IADD3 R76, R56, 0x602, RZ ;  /* 0x00000602384c7810 */ /* 0x000fe20007ffe0ff */
[----:B------:R1:W2:Y:S01]  /*0760*/  MUFU.RCP R80, R12 ;  /* 0x0000000c00507308 */ /* 0x0002a20000001000 */
[----:B------:R-:W-:Y:S02]  /*0770*/  FSEL R60, R10, 1, P1 ;  /* 0x3f8000000a3c7808 */ /* 0x000fe40000800000 */
[----:B------:R-:W-:-:S02]  /*0780*/  IADD3 R84, R56, 0x605, RZ ;  /* 0x0000060538547810 */ /* 0x000fc40007ffe0ff */
[C---:B------:R-:W-:Y:S02]  /*0790*/  IADD3 R77, R56.reuse, 0x603, RZ ;  /* 0x00000603384d7810 */ /* 0x040fe40007ffe0ff */
[----:B------:R-:W-:Y:S02]  /*07a0*/  IADD3 R85, R56, 0x606, RZ ;  /* 0x0000060638557810 */ /* 0x000fe40007ffe0ff */
[----:B------:R-:W-:Y:S01]  /*07b0*/  PRMT R8, RZ, 0x7610, R8 ;  /* 0x00007610ff087816 */ /* 0x000fe20000000008 */
[----:B------:R-:W-:Y:S01]  /*07c0*/  @P1 FMUL R54, R54, 0.25 ;  /* 0x3e80000036361820 */ /* 0x000fe20000400000 */
[----:B------:R-:W-:Y:S02]  /*07d0*/  FSETP.GEU.AND P1, PT, R5, -126, PT ;  /* 0xc2fc00000500780b */ /* 0x000fe40003f2e000 */
[----:B-1----:R-:W-:Y:S02]  /*07e0*/  IADD3 R12, R56, 0x200, RZ ;  /* 0x00000200380c7810 */ /* 0x002fe40007ffe0ff */
[----:B------:R-:W-:Y:S01]  /*07f0*/  PRMT R7, RZ, 0x7610, R7 ;  /* 0x00007610ff077816 */ /* 0x000fe20000000007 */
[----:B--2---:R-:W-:-:S08]  /*0800*/  FMUL R80, R80, R9 ;  /* 0x0000000950507220 */ /* 0x004fd00000400000 */
[----:B------:R-:W-:-:S04]  /*0810*/  @!P1 FMUL R5, R5, 0.5 ;  /* 0x3f00000005059820 */ /* 0x000fc80000400000 */
[----:B------:R-:W1:Y:S02]  /*0820*/  MUFU.EX2 R55, R5 ;  /* 0x0000000500377308 */ /* 0x000e640000000800 */
[----:B-1----:R-:W-:Y:S01]  /*0830*/  @!P1 FMUL R55, R55, R55 ;  /* 0x0000003737379220 */ /* 0x002fe20000400000 */
[----:B------:R-:W-:-:S03]  /*0840*/  FSETP.GEU.AND P1, PT, R6, -126, PT ;  /* 0xc2fc00000600780b */ /* 0x000fc60003f2e000 */
[----:B------:R-:W-:-:S10]  /*0850*/  FADD R55, R55, 1 ;  /* 0x3f80000037377421 */ /* 0x000fd40000000000 */
[----:B------:R-:W-:-:S04]  /*0860*/  @!P1 FMUL R6, R6, 0.5 ;  /* 0x3f00000006069820 */ /* 0x000fc80000400000 */
[----:B------:R1:W2:Y:S01]  /*0870*/  MUFU.EX2 R67, R6 ;  /* 0x0000000600437308 */ /* 0x0002a20000000800 */
[----:B------:R-:W-:-:S07]  /*0880*/  IADD3 R9, R56, 0x601, RZ ;  /* 0x0000060138097810 */ /* 0x000fce0007ffe0ff */
[----:B------:R-:W-:Y:S01]  /*0890*/  MUFU.RCP R79, R54 ;  /* 0x00000036004f7308 */ /* 0x000fe20000001000 */
[----:B-1----:R-:W-:Y:S01]  /*08a0*/  PRMT R6, RZ, 0x7610, R6 ;  /* 0x00007610ff067816 */ /* 0x002fe20000000006 */
[----:B--2---:R-:W-:Y:S01]  /*08b0*/  @!P1 FMUL R67, R67, R67 ;  /* 0x0000004343439220 */ /* 0x004fe20000400000 */
[----:B------:R-:W-:-:S03]  /*08c0*/  FSETP.GT.AND P1, PT, R55, 8.50705917302346158658e+37, PT ;  /* 0x7e8000003700780b */ /* 0x000fc60003f24000 */
[----:B------:R-:W-:Y:S01]  /*08d0*/  FADD R67, R67, 1 ;  /* 0x3f80000043437421 */ /* 0x000fe20000000000 */
[----:B------:R-:W-:-:S09]  /*08e0*/  FSEL R62, R10, 1, P1 ;  /* 0x3f8000000a3e7808 */ /* 0x000fd20000800000 */
[----:B------:R-:W-:Y:S01]  /*08f0*/  @P1 FMUL R55, R55, 0.25 ;  /* 0x3e80000037371820 */ /* 0x000fe20000400000 */
[----:B------:R-:W-:-:S04]  /*0900*/  FSETP.GT.AND P1, PT, R67, 8.50705917302346158658e+37, PT ;  /* 0x7e8000004300780b */ /* 0x000fc80003f24000 */
[----:B------:R-:W-:-:S09]  /*0910*/  FSEL R64, R10, 1, P1 ;  /* 0x3f8000000a407808 */ /* 0x000fd20000800000 */
[----:B------:R-:W-:Y:S01]  /*0920*/  @P1 FMUL R67, R67, 0.25 ;  /* 0x3e80000043431820 */ /* 0x000fe20000400000 */
[----:B------:R-:W-:-:S13]  /*0930*/  FSETP.GEU.AND P1, PT, R4, -126, PT ;  /* 0xc2fc00000400780b */ /* 0x000fda0003f2e000 */
[----:B------:R-:W-:-:S04]  /*0940*/  @!P1 FMUL R4, R4, 0.5 ;  /* 0x3f00000004049820 */ /* 0x000fc80000400000 */
[----:B------:R1:W2:Y:S02]  /*0950*/  MUFU.EX2 R75, R4 ;  /* 0x00000004004b7308 */ /* 0x0002a40000000800 */
[----:B-1----:R-:W-:-:S05]  /*0960*/  IMAD.WIDE R4, R56, R21, c[0x0][0x168] ;  /* 0x00005a0038047625 */ /* 0x002fca00078e0215 */
[----:B------:R-:W0:Y:S01]  /*0970*/  @!P5 LDG.E.U16 R70, [R4.64+0x2] ;  /* 0x000002040446d981 */ /* 0x000e22000c1e1500 */
[----:B--2---:R-:W-:Y:S01]  /*0980*/  @!P1 FMUL R75, R75, R75 ;  /* 0x0000004b4b4b9220 */ /* 0x004fe20000400000 */
[----:B------:R-:W-:Y:S02]  /*0990*/  FSETP.GEU.AND P1, PT, R0, -126, PT ;  /* 0xc2fc00000000780b */ /* 0x000fe40003f2e000 */
[----:B------:R-:W2:Y:S01]  /*09a0*/  @!P2 LDG.E.U16 R66, [R4.64+0x8] ;  /* 0x000008040442a981 */ /* 0x000ea2000c1e1500 */
[----:B------:R-:W-:-:S03]  /*09b0*/  FADD R75, R75, 1 ;  /* 0x3f8000004b4b7421 */ /* 0x000fc60000000000 */
[----:B------:R-:W3:Y:S04]  /*09c0*/  @!P3 LDG.E.U16 R73, [R4.64+0x6] ;  /* 0x000006040449b981 */ /* 0x000ee8000c1e1500 */
[----:B------:R-:W4:Y:S03]  /*09d0*/  @!P4 LDG.E.U16 R72, [R4.64+0x4] ;  /* 0x000004040448c981 */ /* 0x000f26000c1e1500 */
[----:B------:R-:W-:Y:S01]  /*09e0*/  @!P1 FMUL R0, R0, 0.5 ;  /* 0x3f00000000009820 */ /* 0x000fe20000400000 */
[----:B------:R1:W5:Y:S03]  /*09f0*/  @!P0 LDG.E.U16 R23, [R4.64+0xa] ;  /* 0x00000a0404178981 */ /* 0x000366000c1e1500 */
[----:B------:R1:W1:Y:S01]  /*0a00*/  MUFU.EX2 R74, R0 ;  /* 0x00000000004a7308 */ /* 0x0002620000000800 */
[----:B------:R-:W-:-:S02]  /*0a10*/  ISETP.GE.AND P0, PT, R24, c[0x0][0x178], PT ;  /* 0x00005e0018007a0c */ /* 0x000fc40003f06270 */
[----:B------:R-:W-:Y:S02]  /*0a20*/  IADD3 R21, R56, 0x406, RZ ;  /* 0x0000040638157810 */ /* 0x000fe40007ffe0ff */
[----:B------:R-:W-:Y:S02]  /*0a30*/  ISETP.GE.AND P4, PT, R84, c[0x0][0x178], PT ;  /* 0x00005e0054007a0c */ /* 0x000fe40003f86270 */
[----:B------:R-:W-:Y:S02]  /*0a40*/  ISETP.GE.AND P2, PT, R77, c[0x0][0x178], PT ;  /* 0x00005e004d007a0c */ /* 0x000fe40003f46270 */
[----:B------:R-:W-:Y:S01]  /*0a50*/  ISETP.GE.AND P5, PT, R85, c[0x0][0x178], PT ;  /* 0x00005e0055007a0c */ /* 0x000fe20003fa6270 */
[----:B------:R1:W-:Y:S02]  /*0a60*/  MUFU.RCP R87, R55 ;  /* 0x0000003700577308 */ /* 0x0003e40000001000 */
[----:B-1----:R-:W-:Y:S02]  /*0a70*/  PRMT R0, RZ, 0x7610, R0 ;  /* 0x00007610ff007816 */ /* 0x002fe40000000000 */
[----:B------:R0:W2:Y:S01]  /*0a80*/  @!P0 LDG.E.U16 R27, [R2.64+0x808] ;  /* 0x00080804021b8981 */ /* 0x0000a2000c1e1500 */
[----:B------:R-:W-:Y:S01]  /*0a90*/  @!P1 FMUL R74, R74, R74 ;  /* 0x0000004a4a4a9220 */ /* 0x000fe20000400000 */
[----:B------:R-:W-:-:S02]  /*0aa0*/  FSETP.GT.AND P1, PT, R75, 8.50705917302346158658e+37, PT ;  /* 0x7e8000004b00780b */ /* 0x000fc40003f24000 */
[----:B------:R0:W2:Y:S01]  /*0ab0*/  @!P4 LDG.E.U16 R0, [R2.64+0xc0a] ;  /* 0x000c0a040200c981 */ /* 0x0000a2000c1e1500 */
[----:B------:R-:W-:Y:S01]  /*0ac0*/  FADD R74, R74, 1 ;  /* 0x3f8000004a4a7421 */ /* 0x000fe20000000000 */
[----:B------:R-:W-:Y:S02]  /*0ad0*/  FSEL R68, R10, 1, P1 ;  /* 0x3f8000000a447808 */ /* 0x000fe40000800000 */
[----:B------:R0:W2:Y:S07]  /*0ae0*/  @!P2 LDG.E.U16 R7, [R2.64+0xc06] ;  /* 0x000c06040207a981 */ /* 0x0000ae000c1e1500 */
[----:B------:R-:W-:Y:S01]  /*0af0*/  @P1 FMUL R75, R75, 0.25 ;  /* 0x3e8000004b4b1820 */ /* 0x000fe20000400000 */
[----:B------:R-:W-:-:S04]  /*0b00*/  FSETP.GT.AND P1, PT, R74, 8.50705917302346158658e+37, PT ;  /* 0x7e8000004a00780b */ /* 0x000fc80003f24000 */
[----:B------:R-:W-:-:S09]  /*0b10*/  FSEL R69, R10, 1, P1 ;  /* 0x3f8000000a457808 */ /* 0x000fd20000800000 */
[----:B------:R-:W-:Y:S01]  /*0b20*/  @P1 FMUL R74, R74, 0.25 ;  /* 0x3e8000004a4a1820 */ /* 0x000fe20000400000 */
[----:B------:R-:W-:-:S13]  /*0b30*/  ISETP.GE.AND P1, PT, R56, c[0x0][0x178], PT ;  /* 0x00005e0038007a0c */ /* 0x000fda0003f26270 */
[----:B------:R-:W2:Y:S01]  /*0b40*/  @!P1 LDG.E.U16 R71, [R4.64] ;  /* 0x0000000404479981 */ /* 0x000ea2000c1e1500 */
[----:B------:R-:W-:-:S13]  /*0b50*/  ISETP.GE.AND P1, PT, R81, c[0x0][0x178], PT ;  /* 0x00005e0051007a0c */ /* 0x000fda0003f26270 */
[----:B------:R0:W3:Y:S01]  /*0b60*/  @!P1 LDG.E.U16 R38, [R2.64+0xe] ;  /* 0x00000e0402269981 */ /* 0x0000e2000c1e1500 */
[----:B------:R-:W-:-:S13]  /*0b70*/  ISETP.GE.AND P1, PT, R12, c[0x0][0x178], PT ;  /* 0x00005e000c007a0c */ /* 0x000fda0003f26270 */
[----:B------:R0:W3:Y:S01]  /*0b80*/  @!P1 LDG.E.U16 R49, [R2.64+0x400] ;  /* 0x0004000402319981 */ /* 0x0000e2000c1e1500 */
[----:B------:R-:W-:-:S13]  /*0b90*/  ISETP.GE.AND P1, PT, R22, c[0x0][0x178], PT ;  /* 0x00005e0016007a0c */ /* 0x000fda0003f26270 */
[----:B------:R0:W3:Y:S01]  /*0ba0*/  @!P1 LDG.E.U16 R48, [R2.64+0x402] ;  /* 0x0004020402309981 */ /* 0x0000e2000c1e1500 */
[----:B------:R-:W-:-:S13]  /*0bb0*/  ISETP.GE.AND P1, PT, R50, c[0x0][0x178], PT ;  /* 0x00005e0032007a0c */ /* 0x000fda0003f26270 */
[----:B------:R0:W4:Y:S01]  /*0bc0*/  @!P1 LDG.E.U16 R53, [R2.64+0x404] ;  /* 0x0004040402359981 */ /* 0x000122000c1e1500 */
[----:B------:R-:W-:-:S13]  /*0bd0*/  ISETP.GE.AND P1, PT, R52, c[0x0][0x178], PT ;  /* 0x00005e0034007a0c */ /* 0x000fda0003f26270 */
[----:B------:R0:W5:Y:S01]  /*0be0*/  @!P1 LDG.E.U16 R51, [R2.64+0x406] ;  /* 0x0004060402339981 */ /* 0x000162000c1e1500 */
[----:B------:R-:W-:-:S13]  /*0bf0*/  ISETP.GE.AND P1, PT, R44, c[0x0][0x178], PT ;  /* 0x00005e002c007a0c */ /* 0x000fda0003f26270 */
[----:B------:R0:W5:Y:S01]  /*0c00*/  @!P1 LDG.E.U16 R47, [R2.64+0x408] ;  /* 0x00040804022f9981 */ /* 0x000162000c1e1500 */
[----:B------:R-:W-:-:S13]  /*0c10*/  ISETP.GE.AND P1, PT, R46, c[0x0][0x178], PT ;  /* 0x00005e002e007a0c */ /* 0x000fda0003f26270 */
[----:B------:R0:W5:Y:S01]  /*0c20*/  @!P1 LDG.E.U16 R45, [R2.64+0x40a] ;  /* 0x00040a04022d9981 */ /* 0x000162000c1e1500 */
[----:B------:R-:W-:Y:S02]  /*0c30*/  ISETP.GE.AND P1, PT, R39, c[0x0][0x178], PT ;  /* 0x00005e0027007a0c */ /* 0x000fe40003f26270 */
[----:B------:R-:W-:-:S11]  /*0c40*/  ISETP.GE.AND P0, PT, R26, c[0x0][0x178], PT ;  /* 0x00005e001a007a0c */ /* 0x000fd60003f06270 */
[----:B------:R0:W5:Y:S01]  /*0c50*/  @!P1 LDG.E.U16 R42, [R2.64+0x40c] ;  /* 0x00040c04022a9981 */ /* 0x000162000c1e1500 */
[----:B------:R-:W-:-:S03]  /*0c60*/  ISETP.GE.AND P1, PT, R41, c[0x0][0x178], PT ;  /* 0x00005e0029007a0c */ /* 0x000fc60003f26270 */
[----:B------:R0:W5:Y:S10]  /*0c70*/  @!P0 LDG.E.U16 R25, [R2.64+0x80a] ;  /* 0x00080a0402198981 */ /* 0x000174000c1e1500 */
[----:B------:R0:W5:Y:S01]  /*0c80*/  @!P1 LDG.E.U16 R40, [R2.64+0x40e] ;  /* 0x00040e0402289981 */ /* 0x000162000c1e1500 */
[----:B------:R-:W-:-:S02]  /*0c90*/  ISETP.GE.AND P1, PT, R34, c[0x0][0x178], PT ;  /* 0x00005e0022007a0c */ /* 0x000fc40003f26270 */
[----:B------:R-:W-:-:S11]  /*0ca0*/  ISETP.GE.AND P0, PT, R21, c[0x0][0x178], PT ;  /* 0x00005e0015007a0c */ /* 0x000fd60003f06270 */
[----:B------:R0:W5:Y:S01]  /*0cb0*/  @!P1 LDG.E.U16 R37, [R2.64+0x800] ;  /* 0x0008000402259981 */ /* 0x000162000c1e1500 */
[----:B------:R-:W-:-:S03]  /*0cc0*/  ISETP.GE.AND P1, PT, R36, c[0x0][0x178], PT ;  /* 0x00005e0024007a0c */ /* 0x000fc60003f26270 */
[----:B------:R0:W5:Y:S01]  /*0cd0*/  @!P0 LDG.E.U16 R20, [R2.64+0x80c] ;  /* 0x00080c0402148981 */ /* 0x000162000c1e1500 */
[----:B------:R-:W-:-:S09]  /*0ce0*/  ISETP.GE.AND P0, PT, R18, c[0x0][0x178], PT ;  /* 0x00005e0012007a0c */ /* 0x000fd20003f06270 */
[----:B------:R0:W5:Y:S01]  /*0cf0*/  @!P1 LDG.E.U16 R35, [R2.64+0x802] ;  /* 0x0008020402239981 */ /* 0x000162000c1e1500 */
[----:B------:R-:W-:-:S03]  /*0d00*/  ISETP.GE.AND P1, PT, R29, c[0x0][0x178], PT ;  /* 0x00005e001d007a0c */ /* 0x000fc60003f26270 */
[----:B------:R0:W5:Y:S01]  /*0d10*/  @!P0 LDG.E.U16 R19, [R2.64+0x80e] ;  /* 0x00080e0402138981 */ /* 0x000162000c1e1500 */
[----:B------:R-:W-:-:S09]  /*0d20*/  ISETP.GE.AND P0, PT, R14, c[0x0][0x178], PT ;  /* 0x00005e000e007a0c */ /* 0x000fd20003f06270 */
[----:B------:R0:W5:Y:S01]  /*0d30*/  @!P1 LDG.E.U16 R32, [R2.64+0x804] ;  /* 0x0008040402209981 */ /* 0x000162000c1e1500 */
[----:B------:R-:W-:-:S03]  /*0d40*/  ISETP.GE.AND P1, PT, R31, c[0x0][0x178], PT ;  /* 0x00005e001f007a0c */ /* 0x000fc60003f26270 */
[----:B------:R0:W5:Y:S01]  /*0d50*/  @!P0 LDG.E.U16 R16, [R2.64+0xc00] ;  /* 0x000c000402108981 */ /* 0x000162000c1e1500 */
[----:B------:R-:W-:Y:S02]  /*0d60*/  ISETP.GE.AND P0, PT, R9, c[0x0][0x178], PT ;  /* 0x00005e0009007a0c */ /* 0x000fe40003f06270 */
[----:B------:R-:W-:-:S07]  /*0d70*/  IADD3 R84, R56, 0x607, RZ ;  /* 0x0000060738547810 */ /* 0x000fce0007ffe0ff */
[----:B------:R0:W5:Y:S01]  /*0d80*/  @!P1 LDG.E.U16 R30, [R2.64+0x806] ;  /* 0x00080604021e9981 */ /* 0x000162000c1e1500 */
[----:B------:R-:W-:Y:S02]  /*0d90*/  ISETP.GE.AND P1, PT, R76, c[0x0][0x178], PT ;  /* 0x00005e004c007a0c */ /* 0x000fe40003f26270 */
[----:B------:R-:W-:Y:S01]  /*0da0*/  IADD3 R76, R56, 0x604, RZ ;  /* 0x00000604384c7810 */ /* 0x000fe20007ffe0ff */
[----:B------:R0:W5:Y:S01]  /*0db0*/  @!P0 LDG.E.U16 R15, [R2.64+0xc02] ;  /* 0x000c0204020f8981 */ /* 0x000162000c1e1500 */
[----:B------:R-:W-:Y:S02]  /*0dc0*/  ISETP.GE.AND P6, PT, R84, c[0x0][0x178], PT ;  /* 0x00005e0054007a0c */ /* 0x000fe40003fc6270 */
[----:B------:R-:W-:Y:S02]  /*0dd0*/  ISETP.GE.AND P3, PT, R76, c[0x0][0x178], PT ;  /* 0x00005e004c007a0c */ /* 0x000fe40003f66270 */
[----:B------:R-:W-:Y:S02]  /*0de0*/  P2R R82, PR, RZ, 0x1 ;  /* 0x00000001ff527803 */ /* 0x000fe40000000000 */
[----:B------:R-:W-:-:S02]  /*0df0*/  ISETP.GE.AND P0, PT, R56, c[0x0][0x178], PT ;  /* 0x00005e0038007a0c */ /* 0x000fc40003f06270 */
[----:B------:R-:W-:Y:S01]  /*0e00*/  PRMT R54, RZ, 0x7610, R54 ;  /* 0x00007610ff367816 */ /* 0x000fe20000000036 */
[----:B------:R0:W5:Y:S01]  /*0e10*/  @!P1 LDG.E.U16 R8, [R2.64+0xc04] ;  /* 0x000c040402089981 */ /* 0x000162000c1e1500 */
[----:B------:R-:W-:-:S04]  /*0e20*/  PRMT R55, RZ, 0x7610, R55 ;  /* 0x00007610ff377816 */ /* 0x000fc80000000037 */
[----:B------:R0:W5:Y:S04]  /*0e30*/  @!P5 LDG.E.U16 R54, [R2.64+0xc0c] ;  /* 0x000c0c040236d981 */ /* 0x000168000c1e1500 */
[----:B------:R0:W5:Y:S04]  /*0e40*/  @!P3 LDG.E.U16 R6, [R2.64+0xc08] ;  /* 0x000c08040206b981 */ /* 0x000168000c1e1500 */
[----:B------:R0:W5:Y:S01]  /*0e50*/  @!P6 LDG.E.U16 R55, [R2.64+0xc0e] ;  /* 0x000c0e040237e981 */ /* 0x000162000c1e1500 */
[----:B------:R-:W-:Y:S01]  /*0e60*/  FMUL R79, R79, R60 ;  /* 0x0000003c4f4f7220 */ /* 0x000fe20000400000 */
[----:B------:R-:W-:Y:S01]  /*0e70*/  FMUL R80, R57, R80 ;  /* 0x0000005039507220 */ /* 0x000fe20000400000 */
[----:B------:R-:W1:Y:S02]  /*0e80*/  MUFU.RCP R75, R75 ;  /* 0x0000004b004b7308 */ /* 0x000e640000001000 */
[----:B------:R-:W-:Y:S01]  /*0e90*/  FMUL R79, R58, R79 ;  /* 0x0000004f3a4f7220 */ /* 0x000fe20000400000 */
[----:B-1----:R-:W-:Y:S01]  /*0ea0*/  FMUL R68, R75, R68 ;  /* 0x000000444b447220 */ /* 0x002fe20000400000 */
[----:B------:R-:W-:-:S02]  /*0eb0*/  PRMT R75, RZ, 0x7610, R75 ;  /* 0x00007610ff4b7816 */ /* 0x000fc4000000004b */
[----:B--2---:R-:W-:Y:S02]  /*0ec0*/  SEL R71, R71, RZ, !P0 ;  /* 0x000000ff47477207 */ /* 0x004fe40004000000 */
[----:B------:R-:W-:-:S04]  /*0ed0*/  ISETP.GE.AND P0, PT, R11, c[0x0][0x178], PT ;  /* 0x00005e000b007a0c */ /* 0x000fc80003f06270 */
[----:B0-----:R-:W-:Y:S02]  /*0ee0*/  SEL R2, R70, RZ, !P0 ;  /* 0x000000ff46027207 */ /* 0x001fe40004000000 */
[----:B------:R-:W-:Y:S01]  /*0ef0*/  ISETP.GE.AND P0, PT, R28, c[0x0][0x178], PT ;  /* 0x00005e001c007a0c */ /* 0x000fe20003f06270 */
[----:B------:R-:W-:-:S03]  /*0f00*/  HADD2.F32 R3, -RZ, R71.H0_H0 ;  /* 0x20000047ff037230 */ /* 0x000fc60000004100 */
[----:B------:R-:W-:Y:S01]  /*0f10*/  SEL R66, R66, RZ, !P0 ;  /* 0x000000ff42427207 */ /* 0x000fe20004000000 */
[----:B------:R-:W-:Y:S01]  /*0f20*/  HADD2.F32 R2, -RZ, R2.H0_H0 ;  /* 0x20000002ff027230 */ /* 0x000fe20000004100 */
[----:B------:R-:W-:Y:S01]  /*0f30*/  ISETP.GE.AND P0, PT, R43, c[0x0][0x178], PT ;  /* 0x00005e002b007a0c */ /* 0x000fe20003f06270 */
[----:B------:R-:W-:-:S03]  /*0f40*/  FMUL R84, R3, R80 ;  /* 0x0000005003547220 */ /* 0x000fc60000400000 */
[----:B------:R-:W-:Y:S01]  /*0f50*/  FMUL R3, R2, R79 ;  /* 0x0000004f02037220 */ /* 0x000fe20000400000 */
[----:B------:R-:W-:-:S08]  /*0f60*/  PRMT R79, RZ, 0x7610, R79 ;  /* 0x00007610ff4f7816 */ /* 0x000fd0000000004f */
[----:B------:R0:W2:Y:S01]  /*0f70*/  @!P0 LDG.E.U16 R79, [R4.64+0xc] ;  /* 0x00000c04044f8981 */ /* 0x0000a2000c1e1500 */
[----:B------:R-:W-:-:S13]  /*0f80*/  ISETP.GE.AND P0, PT, R81, c[0x0][0x178], PT ;  /* 0x00005e0051007a0c */ /* 0x000fda0003f06270 */
[----:B------:R0:W2:Y:S01]  /*0f90*/  @!P0 LDG.E.U16 R75, [R4.64+0xe] ;  /* 0x00000e04044b8981 */ /* 0x0000a2000c1e1500 */
[----:B------:R-:W-:Y:S01]  /*0fa0*/  ISETP.GE.AND P0, PT, R52, c[0x0][0x178], PT ;  /* 0x00005e0034007a0c */ /* 0x000fe20003f06270 */
[----:B------:R-:W1:Y:S01]  /*0fb0*/  MUFU.RCP R67, R67 ;  /* 0x0000004300437308 */ /* 0x000e620000001000 */
[----:B------:R-:W-:Y:S02]  /*0fc0*/  PRMT R71, RZ, 0x7610, R71 ;  /* 0x00007610ff477816 */ /* 0x000fe40000000047 */
[----:B------:R-:W-:Y:S02]  /*0fd0*/  P2R R78, PR, RZ, 0x2 ;  /* 0x00000002ff4e7803 */ /* 0x000fe40000000000 */
[----:B------:R-:W-:-:S03]  /*0fe0*/  ISETP.GE.AND P1, PT, R13, c[0x0][0x178], PT ;  /* 0x00005e000d007a0c */ /* 0x000fc60003f26270 */
[----:B------:R-:W0:Y:S01]  /*0ff0*/  MUFU.RCP R74, R74 ;  /* 0x0000004a004a7308 */ /* 0x000e220000001000 */
[----:B---3--:R-:W-:Y:S02]  /*1000*/  SEL R58, R73, RZ, !P1 ;  /* 0x000000ff493a7207 */ /* 0x008fe40004800000 */
[----:B------:R-:W-:Y:S01]  /*1010*/  P2R R77, PR, RZ, 0x4 ;  /* 0x00000004ff4d7803 */ /* 0x000fe20000000000 */
[----:B------:R3:W2:Y:S01]  /*1020*/  @!P0 LDG.E.U16 R71, [R4.64+0x406] ;  /* 0x0004060404478981 */ /* 0x0006a2000c1e1500 */
[----:B------:R-:W-:Y:S02]  /*1030*/  ISETP.GE.AND P1, PT, R50, c[0x0][0x178], PT ;  /* 0x00005e0032007a0c */ /* 0x000fe40003f26270 */
[----:B------:R-:W-:Y:S02]  /*1040*/  ISETP.GE.AND P0, PT, R41, c[0x0][0x178], PT ;  /* 0x00005e0029007a0c */ /* 0x000fe40003f06270 */
[----:B------:R-:W-:Y:S01]  /*1050*/  ISETP.GE.AND P2, PT, R17, c[0x0][0x178], PT ;  /* 0x00005e0011007a0c */ /* 0x000fe20003f46270 */
[----:B-1----:R-:W-:Y:S01]  /*1060*/  FMUL R64, R67, R64 ;  /* 0x0000004043407220 */ /* 0x002fe20000400000 */
[----:B------:R-:W-:-:S02]  /*1070*/  P2R R76, PR, RZ, 0x8 ;  /* 0x00000008ff4c7803 */ /* 0x000fc40000000000 */
[----:B----4-:R-:W-:Y:S02]  /*1080*/  SEL R57, R72, RZ, !P2 ;  /* 0x000000ff48397207 */ /* 0x010fe40005000000 */
[----:B------:R-:W-:Y:S02]  /*1090*/  ISETP.GE.AND P2, PT, R22, c[0x0][0x178], PT ;  /* 0x00005e0016007a0c */ /* 0x000fe40003f46270 */
[----:B------:R-:W-:Y:S02]  /*10a0*/  PRMT R72, RZ, 0x7610, R72 ;  /* 0x00007610ff487816 */ /* 0x000fe40000000048 */
[----:B------:R-:W-:Y:S02]  /*10b0*/  PRMT R67, RZ, 0x7610, R67 ;  /* 0x00007610ff437816 */ /* 0x000fe40000000043 */
[----:B------:R-:W-:Y:S01]  /*10c0*/  ISETP.GE.AND P3, PT, R12, c[0x0][0x178], PT ;  /* 0x00005e000c007a0c */ /* 0x000fe20003f66270 */
[----:B0-----:R-:W-:Y:S01]  /*10d0*/  FMUL R74, R74, R69 ;  /* 0x000000454a4a7220 */ /* 0x001fe20000400000 */
[----:B------:R-:W-:Y:S01]  /*10e0*/  FMUL R62, R87, R62 ;  /* 0x0000003e573e7220 */ /* 0x000fe20000400000 */
[----:B------:R-:W-:Y:S01]  /*10f0*/  PRMT R73, RZ, 0x7610, R73 ;  /* 0x00007610ff497816 */ /* 0x000fe20000000049 */
[----:B------:R3:W4:Y:S01]  /*1100*/  @!P1 LDG.E.U16 R72, [R4.64+0x404] ;  /* 0x0004040404489981 */ /* 0x000722000c1e1500 */
[----:B------:R-:W-:Y:S01]  /*1110*/  FMUL R65, R65, R74 ;  /* 0x0000004a41417220 */ /* 0x000fe20000400000 */
[----:B------:R-:W-:-:S02]  /*1120*/  ISETP.GE.AND P1, PT, R39, c[0x0][0x178], PT ;  /* 0x00005e0027007a0c */ /* 0x000fc40003f26270 */
[----:B------:R3:W4:Y:S01]  /*1130*/  @!P0 LDG.E.U16 R67, [R4.64+0x40e] ;  /* 0x00040e0404438981 */ /* 0x000722000c1e1500 */
[----:B------:R-:W-:Y:S01]  /*1140*/  ISETP.GE.AND P0, PT, R31, c[0x0][0x178], PT ;  /* 0x00005e001f007a0c */ /* 0x000fe20003f06270 */
[----:B------:R-:W-:Y:S01]  /*1150*/  HADD2.F32 R57, -RZ, R57.H0_H0 ;  /* 0x20000039ff397230 */ /* 0x000fe20000004100 */
[----:B------:R-:W-:Y:S01]  /*1160*/  PRMT R74, RZ, 0x7610, R74 ;  /* 0x00007610ff4a7816 */ /* 0x000fe2000000004a */
[----:B------:R-:W-:Y:S01]  /*1170*/  FMUL R62, R59, R62 ;  /* 0x0000003e3b3e7220 */ /* 0x000fe20000400000 */
[----:B------:R3:W4:Y:S01]  /*1180*/  @!P2 LDG.E.U16 R73, [R4.64+0x402] ;  /* 0x000402040449a981 */ /* 0x000722000c1e1500 */
[----:B------:R-:W-:Y:S01]  /*1190*/  FMUL R63, R63, R68 ;  /* 0x000000443f3f7220 */ /* 0x000fe20000400000 */
[----:B------:R-:W-:Y:S01]  /*11a0*/  ISETP.GE.AND P2, PT, R46, c[0x0][0x178], PT ;  /* 0x00005e002e007a0c */ /* 0x000fe20003f46270 */
[----:B------:R-:W-:Y:S01]  /*11b0*/  FMUL R85, R57, R62 ;  /* 0x0000003e39557220 */ /* 0x000fe20000400000 */
[----:B------:R-:W-:Y:S01]  /*11c0*/  PRMT R68, RZ, 0x7610, R68 ;  /* 0x00007610ff447816 */ /* 0x000fe20000000044 */
[----:B------:R3:W4:Y:S01]  /*11d0*/  @!P3 LDG.E.U16 R74, [R4.64+0x400] ;  /* 0x00040004044ab981 */ /* 0x000722000c1e1500 */
[----:B------:R-:W-:-:S02]  /*11e0*/  PRMT R62, RZ, 0x7610, R62 ;  /* 0x00007610ff3e7816 */ /* 0x000fc4000000003e */
[----:B------:R-:W-:Y:S01]  /*11f0*/  ISETP.GE.AND P3, PT, R44, c[0x0][0x178], PT ;  /* 0x00005e002c007a0c */ /* 0x000fe20003f66270 */
[----:B------:R-:W-:Y:S01]  /*1200*/  HADD2.F32 R58, -RZ, R58.H0_H0 ;  /* 0x2000003aff3a7230 */ /* 0x000fe20000004100 */
[----:B------:R-:W-:Y:S01]  /*1210*/  FMUL R61, R61, R64 ;  /* 0x000000403d3d7220 */ /* 0x000fe20000400000 */
[----:B------:R-:W-:Y:S01]  /*1220*/  PRMT R69, RZ, 0x7610, R69 ;  /* 0x00007610ff457816 */ /* 0x000fe20000000045 */
[----:B------:R3:W4:Y:S01]  /*1230*/  @!P1 LDG.E.U16 R68, [R4.64+0x40c] ;  /* 0x00040c0404449981 */ /* 0x000722000c1e1500 */
[----:B------:R-:W-:Y:S01]  /*1240*/  ISETP.GE.AND P1, PT, R29, c[0x0][0x178], PT ;  /* 0x00005e001d007a0c */ /* 0x000fe20003f26270 */
[----:B------:R-:W-:Y:S02]  /*1250*/  HADD2.F32 R80, -RZ, R66.H0_H0 ;  /* 0x20000042ff507230 */ /* 0x000fe40000004100 */
[----:B------:R3:W4:Y:S01]  /*1260*/  @!P0 LDG.E.U16 R62, [R4.64+0x806] ;  /* 0x00080604043e8981 */ /* 0x000722000c1e1500 */
[----:B------:R-:W-:Y:S01]  /*1270*/  ISETP.GE.AND P0, PT, R18, c[0x0][0x178], PT ;  /* 0x00005e0012007a0c */ /* 0x000fe20003f06270 */
[----:B------:R-:W-:Y:S01]  /*1280*/  FMUL R58, R58, R61 ;  /* 0x0000003d3a3a7220 */ /* 0x000fe20000400000 */
[----:B------:R-:W-:Y:S01]  /*1290*/  PRMT R70, RZ, 0x7610, R70 ;  /* 0x00007610ff467816 */ /* 0x000fe20000000046 */
[----:B------:R3:W4:Y:S01]  /*12a0*/  @!P2 LDG.E.U16 R69, [R4.64+0x40a] ;  /* 0x00040a040445a981 */ /* 0x000722000c1e1500 */
[----:B------:R-:W-:Y:S01]  /*12b0*/  FMUL R80, R80, R63 ;  /* 0x0000003f50507220 */ /* 0x000fe20000400000 */
[----:B------:R-:W-:-:S02]  /*12c0*/  ISETP.GE.AND P2, PT, R36, c[0x0][0x178], PT ;  /* 0x00005e0024007a0c */ /* 0x000fc40003f46270 */
[----:B------:R-:W-:Y:S01]  /*12d0*/  F2FP.PACK_AB R85, R58, R85 ;  /* 0x000000553a55723e */ /* 0x000fe200000000ff */
[----:B------:R3:W4:Y:S01]  /*12e0*/  @!P3 LDG.E.U16 R70, [R4.64+0x408] ;  /* 0x000408040446b981 */ /* 0x000722000c1e1500 */
[----:B------:R-:W-:Y:S02]  /*12f0*/  PRMT R63, RZ, 0x7610, R63 ;  /* 0x00007610ff3f7816 */ /* 0x000fe4000000003f */
[----:B------:R-:W-:Y:S02]  /*1300*/  PRMT R58, RZ, 0x7610, R58 ;  /* 0x00007610ff3a7816 */ /* 0x000fe4000000003a */
[----:B------:R-:W-:Y:S02]  /*1310*/  ISETP.GE.AND P3, PT, R34, c[0x0][0x178], PT ;  /* 0x00005e0022007a0c */ /* 0x000fe40003f66270 */
[----:B------:R-:W-:Y:S01]  /*1320*/  PRMT R64, RZ, 0x7610, R64 ;  /* 0x00007610ff407816 */ /* 0x000fe20000000040 */
[----:B------:R3:W4:Y:S01]  /*1330*/  @!P1 LDG.E.U16 R63, [R4.64+0x804] ;  /* 0x00080404043f9981 */ /* 0x000722000c1e1500 */
[----:B------:R-:W-:-:S03]  /*1340*/  ISETP.GE.AND P1, PT, R21, c[0x0][0x178], PT ;  /* 0x00005e0015007a0c */ /* 0x000fc60003f26270 */
[----:B------:R3:W4:Y:S01]  /*1350*/  @!P0 LDG.E.U16 R58, [R4.64+0x80e] ;  /* 0x00080e04043a8981 */ /* 0x000722000c1e1500 */
[----:B------:R-:W-:Y:S02]  /*1360*/  ISETP.GE.AND P0, PT, R14, c[0x0][0x178], PT ;  /* 0x00005e000e007a0c */ /* 0x000fe40003f06270 */
[----:B------:R-:W-:Y:S01]  /*1370*/  PRMT R66, RZ, 0x7610, R66 ;  /* 0x00007610ff427816 */ /* 0x000fe20000000042 */
[----:B------:R3:W4:Y:S01]  /*1380*/  @!P2 LDG.E.U16 R64, [R4.64+0x802] ;  /* 0x000802040440a981 */ /* 0x000722000c1e1500 */
[----:B------:R-:W-:Y:S02]  /*1390*/  ISETP.GE.AND P2, PT, R26, c[0x0][0x178], PT ;  /* 0x00005e001a007a0c */ /* 0x000fe40003f46270 */
[----:B------:R-:W-:Y:S02]  /*13a0*/  PRMT R59, RZ, 0x7610, R59 ;  /* 0x00007610ff3b7816 */ /* 0x000fe4000000003b */
[----:B------:R-:W-:Y:S01]  /*13b0*/  PRMT R57, RZ, 0x7610, R57 ;  /* 0x00007610ff397816 */ /* 0x000fe20000000039 */
[----:B------:R3:W4:Y:S01]  /*13c0*/  @!P3 LDG.E.U16 R66, [R4.64+0x800] ;  /* 0x000800040442b981 */ /* 0x000722000c1e1500 */
[----:B------:R-:W-:-:S02]  /*13d0*/  ISETP.GE.AND P3, PT, R24, c[0x0][0x178], PT ;  /* 0x00005e0018007a0c */ /* 0x000fc40003f66270 */
[----:B------:R-:W-:Y:S01]  /*13e0*/  PRMT R60, RZ, 0x7610, R60 ;  /* 0x00007610ff3c7816 */ /* 0x000fe2000000003c */
[----:B------:R3:W4:Y:S01]  /*13f0*/  @!P1 LDG.E.U16 R59, [R4.64+0x80c] ;  /* 0x00080c04043b9981 */ /* 0x000722000c1e1500 */
[----:B------:R-:W-:-:S03]  /*1400*/  ISETP.NE.AND P1, PT, R78, RZ, PT ;  /* 0x000000ff4e00720c */ /* 0x000fc60003f25270 */
[----:B------:R3:W4:Y:S01]  /*1410*/  @!P0 LDG.E.U16 R57, [R4.64+0xc00] ;  /* 0x000c000404398981 */ /* 0x000722000c1e1500 */
[----:B------:R-:W-:Y:S02]  /*1420*/  ISETP.NE.AND P0, PT, R82, RZ, PT ;  /* 0x000000ff5200720c */ /* 0x000fe40003f05270 */
[----:B------:R-:W-:Y:S01]  /*1430*/  PRMT R61, RZ, 0x7610, R61 ;  /* 0x00007610ff3d7816 */ /* 0x000fe2000000003d */
[----:B------:R3:W4:Y:S01]  /*1440*/  @!P2 LDG.E.U16 R60, [R4.64+0x80a] ;  /* 0x00080a04043ca981 */ /* 0x000722000c1e1500 */
[----:B------:R-:W-:Y:S02]  /*1450*/  ISETP.NE.AND P2, PT, R77, RZ, PT ;  /* 0x000000ff4d00720c */ /* 0x000fe40003f45270 */
[----:B------:R-:W-:Y:S02]  /*1460*/  PRMT R78, RZ, 0x7610, R78 ;  /* 0x00007610ff4e7816 */ /* 0x000fe4000000004e */
[----:B------:R3:W4:Y:S01]  /*1470*/  @!P3 LDG.E.U16 R61, [R4.64+0x808] ;  /* 0x00080804043db981 */ /* 0x000722000c1e1500 */
[----:B------:R-:W-:-:S02]  /*1480*/  PRMT R77, RZ, 0x7610, R77 ;  /* 0x00007610ff4d7816 */ /* 0x000fc4000000004d */
[----:B------:R-:W-:Y:S02]  /*1490*/  ISETP.NE.AND P3, PT, R76, RZ, PT ;  /* 0x000000ff4c00720c */ /* 0x000fe40003f65270 */
[----:B------:R3:W4:Y:S01]  /*14a0*/  @!P0 LDG.E.U16 R78, [R4.64+0xc02] ;  /* 0x000c0204044e8981 */ /* 0x000722000c1e1500 */
[----:B------:R-:W-:Y:S02]  /*14b0*/  P2R R88, PR, RZ, 0x2 ;  /* 0x00000002ff587803 */ /* 0x000fe40000000000 */
[----:B------:R-:W-:Y:S01]  /*14c0*/  ISETP.NE.AND P0, PT, R83, RZ, PT ;  /* 0x000000ff5300720c */ /* 0x000fe20003f05270 */
[----:B------:R3:W4:Y:S01]  /*14d0*/  @!P1 LDG.E.U16 R77, [R4.64+0xc04] ;  /* 0x000c0404044d9981 */ /* 0x000722000c1e1500 */
[----:B------:R-:W-:Y:S02]  /*14e0*/  ISETP.GE.AND P1, PT, R11, c[0x0][0x178], PT ;  /* 0x00005e000b007a0c */ /* 0x000fe40003f26270 */
[----:B------:R-:W-:Y:S02]  /*14f0*/  PRMT R76, RZ, 0x7610, R76 ;  /* 0x00007610ff4c7816 */ /* 0x000fe4000000004c */
[----:B------:R-:W-:-:S02]  /*1500*/  PRMT R82, RZ, 0x7610, R82 ;  /* 0x00007610ff527816 */ /* 0x000fc40000000052 */
[----:B------:R-:W-:Y:S02]  /*1510*/  PRMT R83, RZ, 0x7610, R83 ;  /* 0x00007610ff537816 */ /* 0x000fe40000000053 */
[----:B------:R-:W-:Y:S01]  /*1520*/  PRMT R86, RZ, 0x7610, R86 ;  /* 0x00007610ff567816 */ /* 0x000fe20000000056 */
[----:B------:R3:W4:Y:S01]  /*1530*/  @!P2 LDG.E.U16 R76, [R4.64+0xc06] ;  /* 0x000c0604044ca981 */ /* 0x000722000c1e1500 */
[----:B------:R-:W-:Y:S02]  /*1540*/  PRMT R87, RZ, 0x7610, R87 ;  /* 0x00007610ff577816 */ /* 0x000fe40000000057 */
[----:B------:R-:W-:Y:S01]  /*1550*/  F2FP.PACK_AB R84, R3, R84 ;  /* 0x000000540354723e */ /* 0x000fe200000000ff */
[----:B------:R-:W-:Y:S01]  /*1560*/  IMAD.MOV.U32 R3, RZ, RZ, 0x2 ;  /* 0x00000002ff037424 */ /* 0x000fe200078e00ff */
[----:B------:R3:W4:Y:S03]  /*1570*/  @!P3 LDG.E.U16 R82, [R4.64+0xc08] ;  /* 0x000c08040452b981 */ /* 0x000726000c1e1500 */
[----:B------:R-:W-:Y:S01]  /*1580*/  IMAD.WIDE R2, R56, R3, c[0x0][0x170] ;  /* 0x00005c0038027625 */ /* 0x000fe200078e0203 */
[----:B------:R3:W4:Y:S04]  /*1590*/  @!P4 LDG.E.U16 R83, [R4.64+0xc0a] ;  /* 0x000c0a040453c981 */ /* 0x000728000c1e1500 */
[----:B------:R3:W4:Y:S04]  /*15a0*/  @!P5 LDG.E.U16 R86, [R4.64+0xc0c] ;  /* 0x000c0c040456d981 */ /* 0x000728000c1e1500 */
[----:B------:R3:W4:Y:S02]  /*15b0*/  @!P6 LDG.E.U16 R87, [R4.64+0xc0e] ;  /* 0x000c0e040457e981 */ /* 0x000724000c1e1500 */
[----:B---3--:R-:W-:-:S05]  /*15c0*/  PRMT R5, R84, 0x7632, R5 ;  /* 0x0000763254057816 */ /* 0x008fca0000000005 */
[----:B------:R0:W-:Y:S01]  /*15d0*/  @!P1 STG.E.U16 [R2.64+0x2], R5 ;  /* 0x0000020502009986 */ /* 0x0001e2000c101504 */
[----:B------:R-:W-:Y:S02]  /*15e0*/  ISETP.GE.AND P1, PT, R13, c[0x0][0x178], PT ;  /* 0x00005e000d007a0c */ /* 0x000fe40003f26270 */
[----:B------:R-:W-:Y:S02]  /*15f0*/  P2R R89, PR, RZ, 0x4 ;  /* 0x00000004ff597803 */ /* 0x000fe40000000000 */
[----:B------:R-:W-:Y:S02]  /*1600*/  ISETP.GE.AND P2, PT, R56, c[0x0][0x178], PT ;  /* 0x00005e0038007a0c */ /* 0x000fe40003f46270 */
[----:B------:R-:W-:Y:S02]  /*1610*/  PRMT R11, R85, 0x7632, R11 ;  /* 0x00007632550b7816 */ /* 0x000fe4000000000b */
[----:B-----5:R-:W-:-:S05]  /*1620*/  SEL R4, R23, RZ, !P0 ;  /* 0x000000ff17047207 */ /* 0x020fca0004000000 */
[----:B------:R1:W-:Y:S01]  /*1630*/  @!P1 STG.E.U16 [R2.64+0x6], R11 ;  /* 0x0000060b02009986 */ /* 0x0003e2000c101504 */
[----:B------:R-:W-:Y:S01]  /*1640*/  ISETP.GE.AND P1, PT, R43, c[0x0][0x178], PT ;  /* 0x00005e002b007a0c */ /* 0x000fe20003f26270 */
[----:B------:R-:W-:Y:S02]  /*1650*/  HADD2.F32 R4, -RZ, R4.H0_H0 ;  /* 0x20000004ff047230 */ /* 0x000fe40000004100 */
[----:B------:R-:W-:Y:S01]  /*1660*/  @!P2 STG.E.U16 [R2.64], R84 ;  /* 0x000000540200a986 */ /* 0x000fe2000c101504 */
[----:B------:R-:W-:Y:S02]  /*1670*/  SEL R33, R33, RZ, !P1 ;  /* 0x000000ff21217207 */ /* 0x000fe40004800000 */
[----:B------:R-:W-:Y:S01]  /*1680*/  ISETP.GE.AND P2, PT, R17, c[0x0][0x178], PT ;  /* 0x00005e0011007a0c */ /* 0x000fe20003f46270 */
[----:B------:R-:W-:Y:S02]  /*1690*/  FMUL R65, R4, R65 ;  /* 0x0000004104417220 */ /* 0x000fe40000400000 */
[----:B------:R-:W-:-:S03]  /*16a0*/  HADD2.F32 R33, -RZ, R33.H0_H0 ;  /* 0x20000021ff217230 */ /* 0x000fc60000004100 */
[----:B------:R-:W-:Y:S02]  /*16b0*/  F2FP.PACK_AB R65, R65, R80 ;  /* 0x000000504141723e */ /* 0x000fe400000000ff */
[----:B------:R-:W-:Y:S02]  /*16c0*/  FADD R4, RZ, -R33 ;  /* 0x80000021ff047221 */ /* 0x000fe40000000000 */
[----:B------:R-:W-:Y:S02]  /*16d0*/  PRMT R13, R65, 0x7632, R13 ;  /* 0x00007632410d7816 */ /* 0x000fe4000000000d */
[----:B0-----:R-:W-:Y:S01]  /*16e0*/  FMUL R5, R4, 1.4426950216293334961 ;  /* 0x3fb8aa3b04057820 */ /* 0x001fe20000400000 */
[----:B------:R-:W-:Y:S01]  /*16f0*/  @!P2 STG.E.U16 [R2.64+0x4], R85 ;  /* 0x000004550200a986 */ /* 0x000fe2000c101504 */
[----:B------:R-:W-:-:S03]  /*1700*/  ISETP.GE.AND P2, PT, R28, c[0x0][0x178], PT ;  /* 0x00005e001c007a0c */ /* 0x000fc60003f46270 */
[----:B------:R0:W-:Y:S01]  /*1710*/  @!P0 STG.E.U16 [R2.64+0xa], R13 ;  /* 0x00000a0d02008986 */ /* 0x0001e2000c101504 */
[----:B------:R-:W-:-:S09]  /*1720*/  FSETP.GEU.AND P0, PT, R5, -126, PT ;  /* 0xc2fc00000500780b */ /* 0x000fd20003f0e000 */
[----:B------:R-:W-:Y:S01]  /*1730*/  @!P2 STG.E.U16 [R2.64+0x8], R65 ;  /* 0x000008410200a986 */ /* 0x000fe2000c101504 */
[----:B------:R-:W-:-:S03]  /*1740*/  ISETP.GE.AND P2, PT, R81, c[0x0][0x178], PT ;  /* 0x00005e0051007a0c */ /* 0x000fc60003f46270 */
[----:B------:R-:W-:Y:S01]  /*1750*/  @!P0 FMUL R5, R5, 0.5 ;  /* 0x3f00000005058820 */ /* 0x000fe20000400000 */
[----:B------:R-:W-:-:S03]  /*1760*/  SEL R38, R38, RZ, !P2 ;  /* 0x000000ff26267207 */ /* 0x000fc60005000000 */
[----:B-1----:R-:W1:Y:S02]  /*1770*/  MUFU.EX2 R11, R5 ;  /* 0x00000005000b7308 */ /* 0x002e640000000800 */
[----:B------:R-:W-:-:S05]  /*1780*/  HADD2.F32 R17, -RZ, R38.H0_H0 ;  /* 0x20000026ff117230 */ /* 0x000fca0000004100 */
[----:B------:R-:W-:-:S04]  /*1790*/  FADD R4, RZ, -R17 ;  /* 0x80000011ff047221 */ /* 0x000fc80000000000 */
[----:B------:R-:W-:Y:S01]  /*17a0*/  FMUL R4, R4, 1.4426950216293334961 ;  /* 0x3fb8aa3b04047820 */ /* 0x000fe20000400000 */
[----:B-1----:R-:W-:-:S04]  /*17b0*/  @!P0 FMUL R11, R11, R11 ;  /* 0x0000000b0b0b8220 */ /* 0x002fc80000400000 */
[----:B------:R-:W-:-:S13]  /*17c0*/  FSETP.GEU.AND P0, PT, R4, -126, PT ;  /* 0xc2fc00000400780b */ /* 0x000fda0003f0e000 */
[----:B------:R-:W-:-:S04]  /*17d0*/  @!P0 FMUL R4, R4, 0.5 ;  /* 0x3f00000004048820 */ /* 0x000fc80000400000 */
[----:B0-----:R-:W0:Y:S01]  /*17e0*/  MUFU.EX2 R13, R4 ;  /* 0x00000004000d7308 */ /* 0x001e220000000800 */
[----:B------:R-:W-:Y:S01]  /*17f0*/  FADD R11, R11, 1 ;  /* 0x3f8000000b0b7421 */ /* 0x000fe20000000000 */
[----:B0-----:R-:W-:-:S04]  /*1800*/  @!P0 FMUL R13, R13, R13 ;  /* 0x0000000d0d0d8220 */ /* 0x001fc80000400000 */
[----:B------:R-:W-:Y:S01]  /*1810*/  FSETP.GT.AND P0, PT, R11, 8.50705917302346158658e+37, PT ;  /* 0x7e8000000b00780b */ /* 0x000fe20003f04000 */
[----:B------:R-:W-:-:S03]  /*1820*/  FADD R13, R13, 1 ;  /* 0x3f8000000d0d7421 */ /* 0x000fc60000000000 */
[----:B------:R-:W-:-:S09]  /*1830*/  FSEL R28, R10, 1, P0 ;  /* 0x3f8000000a1c7808 */ /* 0x000fd20000000000 */
[----:B------:R-:W-:Y:S01]  /*1840*/  @P0 FMUL R11, R11, 0.25 ;  /* 0x3e8000000b0b0820 */ /* 0x000fe20000400000 */
[----:B------:R-:W-:-:S13]  /*1850*/  FSETP.GT.AND P0, PT, R13, 8.50705917302346158658e+37, PT ;  /* 0x7e8000000d00780b */ /* 0x000fda0003f04000 */
[----:B------:R-:W-:-:S06]  /*1860*/  @P0 FMUL R13, R13, 0.25 ;  /* 0x3e8000000d0d0820 */ /* 0x000fcc0000400000 */
[----:B------:R-:W0:Y:S01]  /*1870*/  MUFU.RCP R13, R13 ;  /* 0x0000000d000d7308 */ /* 0x000e220000001000 */
[----:B------:R-:W-:-:S07]  /*1880*/  FSEL R4, R10, 1, P0 ;  /* 0x3f8000000a047808 */ /* 0x000fce0000000000 */
[----:B------:R-:W1:Y:S01]  /*1890*/  MUFU.RCP R11, R11 ;  /* 0x0000000b000b7308 */ /* 0x000e620000001000 */
[----:B------:R-:W-:Y:S01]  /*18a0*/  ISETP.GE.AND P0, PT, R43, c[0x0][0x178], PT ;  /* 0x00005e002b007a0c */ /* 0x000fe20003f06270 */
[----:B0-----:R-:W-:-:S04]  /*18b0*/  FMUL R4, R13, R4 ;  /* 0x000000040d047220 */ /* 0x001fc80000400000 */
[----:B------:R-:W-:Y:S01]  /*18c0*/  FMUL R17, R17, R4 ;  /* 0x0000000411117220 */ /* 0x000fe20000400000 */
[----:B--2---:R-:W-:Y:S01]  /*18d0*/  SEL R4, R79, RZ, !P0 ;  /* 0x000000ff4f047207 */ /* 0x004fe20004000000 */
[----:B-1----:R-:W-:-:S04]  /*18e0*/  FMUL R28, R11, R28 ;  /* 0x0000001c0b1c7220 */ /* 0x002fc80000400000 */
[----:B------:R-:W-:Y:S01]  /*18f0*/  HADD2.F32 R4, -RZ, R4.H0_H0 ;  /* 0x20000004ff047230 */ /* 0x000fe20000004100 */
[----:B------:R-:W-:-:S04]  /*1900*/  FMUL R5, R33, R28 ;  /* 0x0000001c21057220 */ /* 0x000fc80000400000 */
[----:B------:R-:W-:Y:S01]  /*1910*/  FMUL R5, R4, R5 ;  /* 0x0000000504057220 */ /* 0x000fe20000400000 */
[----:B------:R-:W-:Y:S02]  /*1920*/  SEL R4, R75, RZ, !P2 ;  /* 0x000000ff4b047207 */ /* 0x000fe40005000000 */
[----:B------:R-:W-:-:S03]  /*1930*/  ISETP.GE.AND P1, PT, R12, c[0x0][0x178], PT ;  /* 0x00005e000c007a0c */ /* 0x000fc60003f26270 */
[----:B------:R-:W-:Y:S01]  /*1940*/  HADD2.F32 R4, -RZ, R4.H0_H0 ;  /* 0x20000004ff047230 */ /* 0x000fe20000004100 */
[----:B------:R-:W-:-:S04]  /*1950*/  SEL R49, R49, RZ, !P1 ;  /* 0x000000ff31317207 */ /* 0x000fc80004800000 */
[----:B------:R-:W-:Y:S01]  /*1960*/  FMUL R4, R4, R17 ;  /* 0x0000001104047220 */ /* 0x000fe20000400000 */
[----:B------:R-:W-:-:S04]  /*1970*/  HADD2.F32 R49, -RZ, R49.H0_H0 ;  /* 0x20000031ff317230 */ /* 0x000fc80000004100 */
[----:B------:R-:W-:-:S04]  /*1980*/  F2FP.PACK_AB R4, R4, R5 ;  /* 0x000000050404723e */ /* 0x000fc800000000ff */
[C---:B------:R-:W-:Y:S02]  /*1990*/  PRMT R17, R4.reuse, 0x7610, R17 ;  /* 0x0000761004117816 */ /* 0x040fe40000000011 */
[----:B------:R-:W-:Y:S01]  /*19a0*/  PRMT R13, R4, 0x7632, R13 ;  /* 0x00007632040d7816 */ /* 0x000fe2000000000d */
[----:B------:R-:W-:-:S04]  /*19b0*/  FADD R4, RZ, -R49 ;  /* 0x80000031ff047221 */ /* 0x000fc80000000000 */
[----:B------:R-:W-:Y:S01]  /*19c0*/  FMUL R5, R4, 1.4426950216293334961 ;  /* 0x3fb8aa3b04057820 */ /* 0x000fe20000400000 */
[----:B------:R-:W-:Y:S04]  /*19d0*/  @!P0 STG.E.U16 [R2.64+0xc], R17 ;  /* 0x00000c1102008986 */ /* 0x000fe8000c101504 */
[----:B------:R-:W-:Y:S01]  /*19e0*/  FSETP.GEU.AND P0, PT, R5, -126, PT ;  /* 0xc2fc00000500780b */ /* 0x000fe20003f0e000 */
[----:B------:R0:W-:Y:S01]  /*19f0*/  @!P2 STG.E.U16 [R2.64+0xe], R13 ;  /* 0x00000e0d0200a986 */ /* 0x0001e2000c101504 */
[----:B------:R-:W-:-:S04]  /*1a00*/  ISETP.GE.AND P2, PT, R22, c[0x0][0x178], PT ;  /* 0x00005e0016007a0c */ /* 0x000fc80003f46270 */
[----:B------:R-:W-:-:S07]  /*1a10*/  SEL R48, R48, RZ, !P2 ;  /* 0x000000ff30307207 */ /* 0x000fce0005000000 */
[----:B------:R-:W-:Y:S01]  /*1a20*/  @!P0 FMUL R5, R5, 0.5 ;  /* 0x3f00000005058820 */ /* 0x000fe20000400000 */
[----:B------:R-:W-:-:S03]  /*1a30*/  HADD2.F32 R23, -RZ, R48.H0_H0 ;  /* 0x20000030ff177230 */ /* 0x000fc60000004100 */
[----:B------:R-:W1:Y:S02]  /*1a40*/  MUFU.EX2 R11, R5 ;  /* 0x00000005000b7308 */ /* 0x000e640000000800 */
        /* <DEDUP_REMOVED lines=12> */
[----:B------:R-:W-:-:S05]  /*1b10*/  FSETP.GT.AND P0, PT, R13, 8.50705917302346158658e+37, PT ;  /* 0x7e8000000d00780b */ /* 0x000fca0003f04000 */
[----:B------:R-:W0:Y:S08]  /*1b20*/  MUFU.RCP R11, R11 ;  /* 0x0000000b000b7308 */ /* 0x000e300000001000 */
[----:B------:R-:W-:-:S06]  /*1b30*/  @P0 FMUL R13, R13, 0.25 ;  /* 0x3e8000000d0d0820 */ /* 0x000fcc0000400000 */
[----:B------:R-:W1:Y:S01]  /*1b40*/  MUFU.RCP R13, R13 ;  /* 0x0000000d000d7308 */ /* 0x000e620000001000 */
[----:B------:R-:W-:Y:S02]  /*1b50*/  FSEL R28, R10, 1, P0 ;  /* 0x3f8000000a1c7808 */ /* 0x000fe40000000000 */
[----:B------:R-:W-:Y:S02]  /*1b60*/  ISETP.GE.AND P0, PT, R12, c[0x0][0x178], PT ;  /* 0x00005e000c007a0c */ /* 0x000fe40003f06270 */
[----:B----4-:R-:W-:Y:S02]  /*1b70*/  SEL R5, R73, RZ, !P2 ;  /* 0x000000ff49057207 */ /* 0x010fe40005000000 */
[----:B------:R-:W-:Y:S01]  /*1b80*/  SEL R4, R74, RZ, !P0 ;  /* 0x000000ff4a047207 */ /* 0x000fe20004000000 */
[----:B0-----:R-:W-:Y:S01]  /*1b90*/  FMUL R22, R11, R22 ;  /* 0x000000160b167220 */ /* 0x001fe20000400000 */
[----:B------:R-:W-:Y:S01]  /*1ba0*/  ISETP.GE.AND P1, PT, R50, c[0x0][0x178], PT ;  /* 0x00005e0032007a0c */ /* 0x000fe20003f26270 */
[----:B------:R-:W-:-:S02]  /*1bb0*/  HADD2.F32 R5, -RZ, R5.H0_H0 ;  /* 0x20000005ff057230 */ /* 0x000fc40000004100 */
[----:B------:R-:W-:Y:S01]  /*1bc0*/  HADD2.F32 R4, -RZ, R4.H0_H0 ;  /* 0x20000004ff047230 */ /* 0x000fe20000004100 */
[----:B-1----:R-:W-:Y:S01]  /*1bd0*/  FMUL R28, R13, R28 ;  /* 0x0000001c0d1c7220 */ /* 0x002fe20000400000 */
[----:B------:R-:W-:-:S03]  /*1be0*/  FMUL R17, R49, R22 ;  /* 0x0000001631117220 */ /* 0x000fc60000400000 */
[----:B------:R-:W-:Y:S01]  /*1bf0*/  FMUL R28, R23, R28 ;  /* 0x0000001c171c7220 */ /* 0x000fe20000400000 */
[----:B------:R-:W-:Y:S01]  /*1c00*/  FMUL R4, R4, R17 ;  /* 0x0000001104047220 */ /* 0x000fe20000400000 */
[----:B------:R-:W-:Y:S02]  /*1c10*/  SEL R53, R53, RZ, !P1 ;  /* 0x000000ff35357207 */ /* 0x000fe40004800000 */
[----:B------:R-:W-:-:S03]  /*1c20*/  FMUL R5, R5, R28 ;  /* 0x0000001c05057220 */ /* 0x000fc60000400000 */
[----:B------:R-:W-:Y:S02]  /*1c30*/  HADD2.F32 R53, -RZ, R53.H0_H0 ;  /* 0x20000035ff357230 */ /* 0x000fe40000004100 */
[----:B------:R-:W-:-:S04]  /*1c40*/  F2FP.PACK_AB R4, R5, R4 ;  /* 0x000000040504723e */ /* 0x000fc800000000ff */
[C---:B------:R-:W-:Y:S02]  /*1c50*/  PRMT R12, R4.reuse, 0x7610, R12 ;  /* 0x00007610040c7816 */ /* 0x040fe4000000000c */
[----:B------:R-:W-:Y:S01]  /*1c60*/  PRMT R13, R4, 0x7632, R13 ;  /* 0x00007632040d7816 */ /* 0x000fe2000000000d */
[----:B------:R-:W-:-:S04]  /*1c70*/  FADD R4, RZ, -R53 ;  /* 0x80000035ff047221 */ /* 0x000fc80000000000 */
[----:B------:R-:W-:Y:S01]  /*1c80*/  FMUL R5, R4, 1.4426950216293334961 ;  /* 0x3fb8aa3b04057820 */ /* 0x000fe20000400000 */
[----:B------:R0:W-:Y:S04]  /*1c90*/  @!P0 STG.E.U16 [R2.64+0x400], R12 ;  /* 0x0004000c02008986 */ /* 0x0001e8000c101504 */
[----:B------:R-:W-:Y:S01]  /*1ca0*/  FSETP.GEU.AND P0, PT, R5, -126, PT ;  /* 0xc2fc00000500780b */ /* 0x000fe20003f0e000 */
[----:B------:R1:W-:Y:S01]  /*1cb0*/  @!P2 STG.E.U16 [R2.64+0x402], R13 ;  /* 0x0004020d0200a986 */ /* 0x0003e2000c101504 */
[----:B------:R-:W-:-:S04]  /*1cc0*/  ISETP.GE.AND P2, PT, R52, c[0x0][0x178], PT ;  /* 0x00005e0034007a0c */ /* 0x000fc80003f46270 */
[----:B------:R-:W-:-:S07]  /*1cd0*/  SEL R51, R51, RZ, !P2 ;  /* 0x000000ff33337207 */ /* 0x000fce0005000000 */
[----:B------:R-:W-:Y:S01]  /*1ce0*/  @!P0 FMUL R5, R5, 0.5 ;  /* 0x3f00000005058820 */ /* 0x000fe20000400000 */
[----:B------:R-:W-:-:S03]  /*1cf0*/  HADD2.F32 R28, -RZ, R51.H0_H0 ;  /* 0x20000033ff1c7230 */ /* 0x000fc60000004100 */
[----:B------:R-:W2:Y:S02]  /*1d00*/  MUFU.EX2 R11, R5 ;  /* 0x00000005000b7308 */ /* 0x000ea40000000800 */
[----:B------:R-:W-:-:S04]  /*1d10*/  FADD R4, RZ, -R28 ;  /* 0x8000001cff047221 */ /* 0x000fc80000000000 */
[----:B------:R-:W-:Y:S01]  /*1d20*/  FMUL R4, R4, 1.4426950216293334961 ;  /* 0x3fb8aa3b04047820 */ /* 0x000fe20000400000 */
[----:B--2---:R-:W-:-:S04]  /*1d30*/  @!P0 FMUL R11, R11, R11 ;  /* 0x0000000b0b0b8220 */ /* 0x004fc80000400000 */
        /* <DEDUP_REMOVED lines=14> */
[----:B------:R-:W-:Y:S01]  /*1e20*/  ISETP.GE.AND P0, PT, R50, c[0x0][0x178], PT ;  /* 0x00005e0032007a0c */ /* 0x000fe20003f06270 */
[----:B0-----:R-:W-:Y:S01]  /*1e30*/  FMUL R22, R11, R22 ;  /* 0x000000160b167220 */ /* 0x001fe20000400000 */
[----:B------:R-:W-:Y:S02]  /*1e40*/  SEL R71, R71, RZ, !P2 ;  /* 0x000000ff47477207 */ /* 0x000fe40005000000 */
[----:B------:R-:W-:Y:S01]  /*1e50*/  SEL R4, R72, RZ, !P0 ;  /* 0x000000ff48047207 */ /* 0x000fe20004000000 */
[----:B------:R-:W-:Y:S01]  /*1e60*/  FMUL R17, R53, R22 ;  /* 0x0000001635117220 */ /* 0x000fe20000400000 */
[----:B------:R-:W-:-:S03]  /*1e70*/  ISETP.GE.AND P1, PT, R44, c[0x0][0x178], PT ;  /* 0x00005e002c007a0c */ /* 0x000fc60003f26270 */
[----:B------:R-:W-:Y:S01]  /*1e80*/  HADD2.F32 R4, -RZ, R4.H0_H0 ;  /* 0x20000004ff047230 */ /* 0x000fe20000004100 */
[----:B-1----:R-:W-:Y:S01]  /*1e90*/  FMUL R13, R12, R5 ;  /* 0x000000050c0d7220 */ /* 0x002fe20000400000 */
[----:B------:R-:W-:-:S03]  /*1ea0*/  HADD2.F32 R5, -RZ, R71.H0_H0 ;  /* 0x20000047ff057230 */ /* 0x000fc60000004100 */
        /* <DEDUP_REMOVED lines=187> */
[----:B------:R-:W-:Y:S02]  /*2a60*/  FSETP.GEU.AND P0, PT, R5, -126, PT ;  /* 0xc2fc00000500780b */ /* 0x000fe40003f0e000 */
        /* <DEDUP_REMOVED lines=23> */
[----:B------:R1:W-:Y:S01]  /*2be0*/  @!P2 STG.E.U16 [R2.64+0x806], R13 ;  /* 0x0008060d0200a986 */ /* 0x0003e2000c101504 */
[----:B------:R-:W-:Y:S01]  /*2bf0*/  SEL R60, R60, RZ, !P1 ;  /* 0x000000ff3c3c7207 */ /* 0x000fe20004800000 */
[----:B0-----:R-:W-:Y:S01]  /*2c00*/  FMUL R22, R11, R22 ;  /* 0x000000160b167220 */ /* 0x001fe20000400000 */
[----:B------:R-:W-:Y:S02]  /*2c10*/  SEL R4, R61, RZ, !P0 ;  /* 0x000000ff3d047207 */ /* 0x000fe40004000000 */
[----:B------:R-:W-:Y:S01]  /*2c20*/  ISETP.GE.AND P2, PT, R21, c[0x0][0x178], PT ;  /* 0x00005e0015007a0c */ /* 0x000fe20003f46270 */
[----:B------:R-:W-:-:S02]  /*2c30*/  FMUL R17, R27, R22 ;  /* 0x000000161b117220 */ /* 0x000fc40000400000 */
        /* <DEDUP_REMOVED lines=39> */
[----:B------:R-:W-:Y:S02]  /*2eb0*/  SEL R4, R59, RZ, !P2 ;  /* 0x000000ff3b047207 */ /* 0x000fe40005000000 */
[----:B------:R-:W-:Y:S01]  /*2ec0*/  SEL R58, R58, RZ, !P0 ;  /* 0x000000ff3a3a7207 */ /* 0x000fe20004000000 */
[----:B0-----:R-:W-:Y:S01]  /*2ed0*/  FMUL R20, R11, R20 ;  /* 0x000000140b147220 */ /* 0x001fe20000400000 */
[----:B------:R-:W-:Y:S01]  /*2ee0*/  ISETP.GE.AND P1, PT, R14, c[0x0][0x178], PT ;  /* 0x00005e000e007a0c */ /* 0x000fe20003f26270 */
[----:B------:R-:W-:-:S02]  /*2ef0*/  HADD2.F32 R4, -RZ, R4.H0_H0 ;  /* 0x20000004ff047230 */ /* 0x000fc40000004100 */
[----:B------:R-:W-:Y:S01]  /*2f00*/  FMUL R17, R17, R20 ;  /* 0x0000001411117220 */ /* 0x000fe20000400000 */
        /* <DEDUP_REMOVED lines=12> */
[----:B------:R-:W-:Y:S04]  /*2fd0*/  @!P0 STG.E.U16 [R2.64+0x80e], R13 ;  /* 0x00080e0d02008986 */ /* 0x000fe8000c101504 */
[----:B------:R-:W-:Y:S02]  /*2fe0*/  FSETP.GEU.AND P0, PT, R5, -126, PT ;  /* 0xc2fc00000500780b */ /* 0x000fe40003f0e000 */
[----:B------:R-:W-:-:S04]  /*2ff0*/  ISETP.GE.AND P1, PT, R9, c[0x0][0x178], PT ;  /* 0x00005e0009007a0c */ /* 0x000fc80003f26270 */
[----:B------:R-:W-:-:S07]  /*3000*/  SEL R15, R15, RZ, !P1 ;  /* 0x000000ff0f0f7207 */ /* 0x000fce0004800000 */
[----:B------:R-:W-:Y:S01]  /*3010*/  @!P0 FMUL R5, R5, 0.5 ;  /* 0x3f00000005058820 */ /* 0x000fe20000400000 */
[----:B------:R-:W-:-:S03]  /*3020*/  HADD2.F32 R18, -RZ, R15.H0_H0 ;  /* 0x2000000fff127230 */ /* 0x000fc60000004100 */
[----:B------:R-:W0:Y:S02]  /*3030*/  MUFU.EX2 R11, R5 ;  /* 0x00000005000b7308 */ /* 0x000e240000000800 */
[----:B------:R-:W-:-:S04]  /*3040*/  FADD R4, RZ, -R18 ;  /* 0x80000012ff047221 */ /* 0x000fc80000000000 */
[----:B------:R-:W-:Y:S01]  /*3050*/  FMUL R4, R4, 1.4426950216293334961 ;  /* 0x3fb8aa3b04047820 */ /* 0x000fe20000400000 */
[----:B0-----:R-:W-:-:S04]  /*3060*/  @!P0 FMUL R11, R11, R11 ;  /* 0x0000000b0b0b8220 */ /* 0x001fc80000400000 */
[----:B------:R-:W-:Y:S01]  /*3070*/  FSETP.GEU.AND P0, PT, R4, -126, PT ;  /* 0xc2fc00000400780b */ /* 0x000fe20003f0e000 */
[----:B------:R0:W-:-:S12]  /*3080*/  @!P2 STG.E.U16 [R2.64+0x80c], R12 ;  /* 0x00080c0c0200a986 */ /* 0x0001d8000c101504 */
        /* <DEDUP_REMOVED lines=17> */
[----:B------:R-:W-:-:S03]  /*31a0*/  ISETP.NE.AND P1, PT, R88, RZ, PT ;  /* 0x000000ff5800720c */ /* 0x000fc60003f25270 */
[----:B------:R-:W-:Y:S01]  /*31b0*/  HADD2.F32 R4, -RZ, R4.H0_H0 ;  /* 0x20000004ff047230 */ /* 0x000fe20000004100 */
[----:B-1----:R-:W-:Y:S01]  /*31c0*/  FMUL R13, R12, R5 ;  /* 0x000000050c0d7220 */ /* 0x002fe20000400000 */
[----:B------:R-:W-:Y:S01]  /*31d0*/  HADD2.F32 R5, -RZ, R78.H0_H0 ;  /* 0x2000004eff057230 */ /* 0x000fe20000004100 */
[----:B------:R-:W-:Y:S01]  /*31e0*/  FMUL R15, R17, R16 ;  /* 0x00000010110f7220 */ /* 0x000fe20000400000 */
[----:B------:R-:W-:Y:S01]  /*31f0*/  SEL R8, R8, RZ, !P1 ;  /* 0x000000ff08087207 */ /* 0x000fe20004800000 */
[----:B------:R-:W-:Y:S02]  /*3200*/  FMUL R14, R18, R13 ;  /* 0x0000000d120e7220 */ /* 0x000fe40000400000 */
[----:B------:R-:W-:Y:S02]  /*3210*/  FMUL R4, R4, R15 ;  /* 0x0000000f04047220 */ /* 0x000fe40000400000 */
[----:B------:R-:W-:Y:S01]  /*3220*/  FMUL R5, R5, R14 ;  /* 0x0000000e05057220 */ /* 0x000fe20000400000 */
[----:B------:R-:W-:-:S04]  /*3230*/  HADD2.F32 R16, -RZ, R8.H0_H0 ;  /* 0x20000008ff107230 */ /* 0x000fc80000004100 */
[----:B------:R-:W-:Y:S01]  /*3240*/  F2FP.PACK_AB R20, R5, R4 ;  /* 0x000000040514723e */ /* 0x000fe200000000ff */
[----:B------:R-:W-:-:S04]  /*3250*/  FADD R4, RZ, -R16 ;  /* 0x80000010ff047221 */ /* 0x000fc80000000000 */
[----:B------:R-:W-:Y:S01]  /*3260*/  FMUL R5, R4, 1.4426950216293334961 ;  /* 0x3fb8aa3b04057820 */ /* 0x000fe20000400000 */
[----:B------:R0:W-:Y:S04]  /*3270*/  @!P0 STG.E.U16 [R2.64+0xc00], R20 ;  /* 0x000c001402008986 */ /* 0x0001e8000c101504 */
[----:B------:R-:W-:Y:S02]  /*3280*/  FSETP.GEU.AND P0, PT, R5, -126, PT ;  /* 0xc2fc00000500780b */ /* 0x000fe40003f0e000 */
[----:B------:R-:W-:-:S04]  /*3290*/  ISETP.NE.AND P2, PT, R89, RZ, PT ;  /* 0x000000ff5900720c */ /* 0x000fc80003f45270 */
[----:B------:R-:W-:-:S07]  /*32a0*/  SEL R7, R7, RZ, !P2 ;  /* 0x000000ff07077207 */ /* 0x000fce0005000000 */
[----:B------:R-:W-:Y:S01]  /*32b0*/  @!P0 FMUL R5, R5, 0.5 ;  /* 0x3f00000005058820 */ /* 0x000fe20000400000 */
[----:B------:R-:W-:-:S03]  /*32c0*/  HADD2.F32 R19, -RZ, R7.H0_H0 ;  /* 0x20000007ff137230 */ /* 0x000fc60000004100 */
[----:B------:R-:W1:Y:S02]  /*32d0*/  MUFU.EX2 R8, R5 ;  /* 0x0000000500087308 */ /* 0x000e640000000800 */
[----:B------:R-:W-:-:S04]  /*32e0*/  FADD R4, RZ, -R19 ;  /* 0x80000013ff047221 */ /* 0x000fc80000000000 */
[----:B------:R-:W-:Y:S01]  /*32f0*/  FMUL R7, R4, 1.4426950216293334961 ;  /* 0x3fb8aa3b04077820 */ /* 0x000fe20000400000 */
[----:B-1----:R-:W-:-:S04]  /*3300*/  @!P0 FMUL R8, R8, R8 ;  /* 0x0000000808088220 */ /* 0x002fc80000400000 */
[----:B------:R-:W-:Y:S02]  /*3310*/  FSETP.GEU.AND P0, PT, R7, -126, PT ;  /* 0xc2fc00000700780b */ /* 0x000fe40003f0e000 */
[----:B------:R-:W-:-:S11]  /*3320*/  SEL R6, R6, RZ, !P3 ;  /* 0x000000ff06067207 */ /* 0x000fd60005800000 */
        /* <DEDUP_REMOVED lines=32> */
[----:B------:R-:W1:Y:S01]  /*3530*/  MUFU.EX2 R6, R0 ;  /* 0x0000000000067308 */ /* 0x000e620000000800 */
[----:B------:R-:W-:Y:S01]  /*3540*/  FADD R8, R8, 1 ;  /* 0x3f80000008087421 */ /* 0x000fe20000000000 */
[----:B------:R-:W-:Y:S01]  /*3550*/  FADD R11, R11, 1 ;  /* 0x3f8000000b0b7421 */ /* 0x000fe20000000000 */
[----:B-1----:R-:W-:-:S03]  /*3560*/  @!P0 FMUL R6, R6, R6 ;  /* 0x0000000606068220 */ /* 0x002fc60000400000 */
[----:B------:R-:W-:-:S04]  /*3570*/  FSETP.GT.AND P0, PT, R8, 8.50705917302346158658e+37, PT ;  /* 0x7e8000000800780b */ /* 0x000fc80003f04000 */
[----:B------:R-:W-:-:S09]  /*3580*/  FSEL R13, R10, 1, P0 ;  /* 0x3f8000000a0d7808 */ /* 0x000fd20000000000 */
[----:B------:R-:W-:Y:S01]  /*3590*/  @P0 FMUL R8, R8, 0.25 ;  /* 0x3e80000008080820 */ /* 0x000fe20000400000 */
[----:B------:R-:W-:Y:S01]  /*35a0*/  FSETP.GT.AND P0, PT, R11, 8.50705917302346158658e+37, PT ;  /* 0x7e8000000b00780b */ /* 0x000fe20003f04000 */
[----:B------:R-:W-:-:S03]  /*35b0*/  FADD R5, R5, 1 ;  /* 0x3f80000005057421 */ /* 0x000fc60000000000 */
        /* <DEDUP_REMOVED lines=12> */
[----:B------:R-:W-:Y:S01]  /*3680*/  FSEL R15, R10, 1, P0 ;  /* 0x3f8000000a0f7808 */ /* 0x000fe20000000000 */
[----:B------:R-:W1:Y:S08]  /*3690*/  MUFU.RCP R5, R5 ;  /* 0x0000000500057308 */ /* 0x000e700000001000 */
[----:B------:R-:W-:Y:S01]  /*36a0*/  @P0 FMUL R12, R12, 0.25 ;  /* 0x3e8000000c0c0820 */ /* 0x000fe20000400000 */
[C---:B------:R-:W-:Y:S01]  /*36b0*/  FSETP.GT.AND P0, PT, R6.reuse, 8.50705917302346158658e+37, PT ;  /* 0x7e8000000600780b */ /* 0x040fe20003f04000 */
[----:B------:R-:W2:Y:S08]  /*36c0*/  MUFU.RCP R8, R8 ;  /* 0x0000000800087308 */ /* 0x000eb00000001000 */
[----:B------:R-:W3:Y:S04]  /*36d0*/  MUFU.RCP R11, R11 ;  /* 0x0000000b000b7308 */ /* 0x000ee80000001000 */
[----:B------:R-:W-:-:S04]  /*36e0*/  @P0 FMUL R6, R6, 0.25 ;  /* 0x3e80000006060820 */ /* 0x000fc80000400000 */
[----:B------:R-:W4:Y:S01]  /*36f0*/  MUFU.RCP R7, R7 ;  /* 0x0000000700077308 */ /* 0x000f220000001000 */
[----:B-1----:R-:W-:Y:S01]  /*3700*/  FMUL R0, R5, R0 ;  /* 0x0000000005007220 */ /* 0x002fe20000400000 */
[----:B------:R-:W-:Y:S01]  /*3710*/  SEL R77, R77, RZ, !P1 ;  /* 0x000000ff4d4d7207 */ /* 0x000fe20004800000 */
[----:B--2---:R-:W-:-:S05]  /*3720*/  FMUL R13, R8, R13 ;  /* 0x0000000d080d7220 */ /* 0x004fca0000400000 */
[----:B------:R-:W1:Y:S01]  /*3730*/  MUFU.RCP R12, R12 ;  /* 0x0000000c000c7308 */ /* 0x000e620000001000 */
[----:B---3--:R-:W-:Y:S01]  /*3740*/  FMUL R4, R11, R4 ;  /* 0x000000040b047220 */ /* 0x008fe20000400000 */
[----:B------:R-:W-:-:S06]  /*3750*/  FMUL R11, R21, R0 ;  /* 0x00000000150b7220 */ /* 0x000fcc0000400000 */
[----:B------:R-:W2:Y:S01]  /*3760*/  MUFU.RCP R6, R6 ;  /* 0x0000000600067308 */ /* 0x000ea20000001000 */
[----:B------:R-:W-:Y:S01]  /*3770*/  HADD2.F32 R0, -RZ, R77.H0_H0 ;  /* 0x2000004dff007230 */ /* 0x000fe20000004100 */
[----:B------:R-:W-:Y:S01]  /*3780*/  FMUL R13, R16, R13 ;  /* 0x0000000d100d7220 */ /* 0x000fe20000400000 */
[----:B------:R-:W-:Y:S01]  /*3790*/  SEL R76, R76, RZ, !P2 ;  /* 0x000000ff4c4c7207 */ /* 0x000fe20005000000 */
[----:B------:R-:W-:Y:S01]  /*37a0*/  FMUL R19, R19, R4 ;  /* 0x0000000413137220 */ /* 0x000fe20000400000 */
[----:B------:R-:W-:Y:S02]  /*37b0*/  SEL R4, R82, RZ, !P3 ;  /* 0x000000ff52047207 */ /* 0x000fe40005800000 */
[----:B------:R-:W-:Y:S01]  /*37c0*/  SEL R5, R83, RZ, !P4 ;  /* 0x000000ff53057207 */ /* 0x000fe20006000000 */
[----:B----4-:R-:W-:Y:S01]  /*37d0*/  FMUL R14, R7, R14 ;  /* 0x0000000e070e7220 */ /* 0x010fe20000400000 */
[----:B------:R-:W-:Y:S01]  /*37e0*/  FSEL R17, R10, 1, P0 ;  /* 0x3f8000000a117808 */ /* 0x000fe20000000000 */
[----:B------:R-:W-:Y:S01]  /*37f0*/  FMUL R13, R0, R13 ;  /* 0x0000000d000d7220 */ /* 0x000fe20000400000 */
[----:B------:R-:W-:Y:S01]  /*3800*/  HADD2.F32 R0, -RZ, R76.H0_H0 ;  /* 0x2000004cff007230 */ /* 0x000fe20000004100 */
[----:B------:R-:W-:Y:S01]  /*3810*/  SEL R86, R86, RZ, !P5 ;  /* 0x000000ff56567207 */ /* 0x000fe20006800000 */
[----:B------:R-:W-:Y:S01]  /*3820*/  HADD2.F32 R4, -RZ, R4.H0_H0 ;  /* 0x20000004ff047230 */ /* 0x000fe20000004100 */
[----:B------:R-:W-:Y:S01]  /*3830*/  SEL R87, R87, RZ, !P6 ;  /* 0x000000ff57577207 */ /* 0x000fe20007000000 */
[----:B------:R-:W-:Y:S01]  /*3840*/  HADD2.F32 R5, -RZ, R5.H0_H0 ;  /* 0x20000005ff057230 */ /* 0x000fe20000004100 */
[----:B-1----:R-:W-:Y:S01]  /*3850*/  FMUL R15, R12, R15 ;  /* 0x0000000f0c0f7220 */ /* 0x002fe20000400000 */
[----:B--2---:R-:W-:Y:S01]  /*3860*/  FMUL R17, R6, R17 ;  /* 0x0000001106117220 */ /* 0x004fe20000400000 */
[----:B------:R-:W-:Y:S01]  /*3870*/  FMUL R14, R23, R14 ;  /* 0x0000000e170e7220 */ /* 0x000fe20000400000 */
[----:B------:R-:W-:Y:S01]  /*3880*/  FMUL R8, R0, R19 ;  /* 0x0000001300087220 */ /* 0x000fe20000400000 */
[----:B------:R-:W-:Y:S01]  /*3890*/  HADD2.F32 R0, -RZ, R86.H0_H0 ;  /* 0x20000056ff007230 */ /* 0x000fe20000004100 */
[----:B------:R-:W-:Y:S01]  /*38a0*/  FMUL R15, R54, R15 ;  /* 0x0000000f360f7220 */ /* 0x000fe20000400000 */
[----:B------:R-:W-:Y:S01]  /*38b0*/  HADD2.F32 R87, -RZ, R87.H0_H0 ;  /* 0x20000057ff577230 */ /* 0x000fe20000004100 */
[----:B------:R-:W-:Y:S01]  /*38c0*/  FMUL R6, R18, R17 ;  /* 0x0000001112067220 */ /* 0x000fe20000400000 */
[----:B------:R-:W-:Y:S01]  /*38d0*/  FMUL R4, R4, R11 ;  /* 0x0000000b04047220 */ /* 0x000fe20000400000 */
[----:B------:R-:W-:Y:S01]  /*38e0*/  FMUL R5, R5, R14 ;  /* 0x0000000e05057220 */ /* 0x000fe20000400000 */
[----:B------:R-:W-:Y:S01]  /*38f0*/  ISETP.GE.AND P0, PT, R9, c[0x0][0x178], PT ;  /* 0x00005e0009007a0c */ /* 0x000fe20003f06270 */
[----:B------:R-:W-:Y:S01]  /*3900*/  FMUL R0, R0, R15 ;  /* 0x0000000f00007220 */ /* 0x000fe20000400000 */
[----:B------:R-:W-:Y:S01]  /*3910*/  FMUL R87, R87, R6 ;  /* 0x0000000657577220 */ /* 0x000fe20000400000 */
[----:B------:R-:W-:-:S02]  /*3920*/  F2FP.PACK_AB R8, R8, R13 ;  /* 0x0000000d0808723e */ /* 0x000fc400000000ff */
[----:B------:R-:W-:Y:S02]  /*3930*/  F2FP.PACK_AB R4, R5, R4 ;  /* 0x000000040504723e */ /* 0x000fe400000000ff */
[----:B------:R-:W-:Y:S02]  /*3940*/  PRMT R7, R20, 0x7632, R7 ;  /* 0x0000763214077816 */ /* 0x000fe40000000007 */
[----:B------:R-:W-:Y:S02]  /*3950*/  F2FP.PACK_AB R0, R87, R0 ;  /* 0x000000005700723e */ /* 0x000fe400000000ff */
[----:B------:R-:W-:Y:S02]  /*3960*/  PRMT R5, R8, 0x7632, R5 ;  /* 0x0000763208057816 */ /* 0x000fe40000000005 */
[----:B------:R-:W-:Y:S01]  /*3970*/  PRMT R6, R4, 0x7632, R6 ;  /* 0x0000763204067816 */ /* 0x000fe20000000006 */
[----:B------:R0:W-:Y:S04]  /*3980*/  @!P0 STG.E.U16 [R2.64+0xc02], R7 ;  /* 0x000c020702008986 */ /* 0x0001e8000c101504 */
[----:B------:R0:W-:Y:S04]  /*3990*/  @!P1 STG.E.U16 [R2.64+0xc04], R8 ;  /* 0x000c040802009986 */ /* 0x0001e8000c101504 */
[----:B------:R0:W-:Y:S04]  /*39a0*/  @!P2 STG.E.U16 [R2.64+0xc06], R5 ;  /* 0x000c06050200a986 */ /* 0x0001e8000c101504 */
[----:B------:R0:W-:Y:S04]  /*39b0*/  @!P3 STG.E.U16 [R2.64+0xc08], R4 ;  /* 0x000c08040200b986 */ /* 0x0001e8000c101504 */
[----:B------:R0:W-:Y:S04]  /*39c0*/  @!P4 STG.E.U16 [R2.64+0xc0a], R6 ;  /* 0x000c0a060200c986 */ /* 0x0001e8000c101504 */
[----:B------:R0:W-:Y:S01]  /*39d0*/  @!P5 STG.E.U16 [R2.64+0xc0c], R0 ;  /* 0x000c0c000200d986 */ /* 0x0001e2000c101504 */
[----:B------:R-:W-:Y:S05]  /*39e0*/  @P6 EXIT ;  /* 0x000000000000694d */ /* 0x000fea0003800000 */
[----:B0-----:R-:W-:-:S05]  /*39f0*/  PRMT R0, R0, 0x7632, R0 ;  /* 0x0000763200007816 */ /* 0x001fca0000000000 */
[----:B------:R-:W-:Y:S01]  /*3a00*/  STG.E.U16 [R2.64+0xc0e], R0 ;  /* 0x000c0e0002007986 */ /* 0x000fe2000c101504 */
[----:B------:R-:W-:Y:S05]  /*3a10*/  EXIT ;  /* 0x000000000000794d */ /* 0x000fea0003800000 */
.L_x_0:
[----:B------:R-:W-:-:S00]  /*3a20*/  BRA `(.L_x_0) ;  /* 0xfffffff000007947 */ /* 0x000fc0000383ffff */
[----:B------:R-:W-:-:S00]  /*3a30*/  NOP ;  /* 0x0000000000007918 */ /* 0x000fc00000000000 */
        /* <DEDUP_REMOVED lines=12> */
.L_x_1:
